// auto-generated by cutlass_sweep.gemm — config: {"arch": "sm_100", "cluster_m": 2, "cluster_n": 2, "dtype": "int8", "stages": 3, "tile_k": 64, "tile_m": 128, "tile_n": 128}
#include "cutlass/cutlass.h"
#include "cutlass/gemm/collective/collective_builder.hpp"
#include "cutlass/gemm/device/gemm_universal_adapter.h"
#include "cutlass/gemm/kernel/gemm_universal.hpp"
#include "cutlass/epilogue/collective/collective_builder.hpp"

using ElemA = int8_t;
using ElemB = int8_t;
using ElemCD = int8_t;
using Acc  = int32_t;
using TileShape    = cute::Shape<cute::_128, cute::_128, cute::_64>;
using ClusterShape = cute::Shape<cute::_2, cute::_2, cute::_1>;

using CollectiveEpilogue = typename cutlass::epilogue::collective::CollectiveBuilder<
    cutlass::arch::Sm100, cutlass::arch::OpClassTensorOp,
    TileShape, ClusterShape,
    cutlass::epilogue::collective::EpilogueTileAuto,
    Acc, Acc,
    ElemCD, cutlass::layout::RowMajor, 128 / cutlass::sizeof_bits<ElemCD>::value,
    ElemCD, cutlass::layout::RowMajor, 128 / cutlass::sizeof_bits<ElemCD>::value,
    cutlass::epilogue::collective::EpilogueScheduleAuto
  >::CollectiveOp;

using CollectiveMainloop = typename cutlass::gemm::collective::CollectiveBuilder<
    cutlass::arch::Sm100, cutlass::arch::OpClassTensorOp,
    ElemA, cutlass::layout::RowMajor, 128 / cutlass::sizeof_bits<ElemA>::value,
    ElemB, cutlass::layout::ColumnMajor, 128 / cutlass::sizeof_bits<ElemB>::value,
    Acc,
    TileShape, ClusterShape,
    cutlass::gemm::collective::StageCount<3>,
    cutlass::gemm::collective::KernelScheduleAuto
  >::CollectiveOp;

using GemmKernel = cutlass::gemm::kernel::GemmUniversal<
    cute::Shape<int,int,int,int>,
    CollectiveMainloop,
    CollectiveEpilogue
>;
using Gemm = cutlass::gemm::device::GemmUniversalAdapter<GemmKernel>;

// Force the device kernel symbol into the cubin without needing a host main.
auto* _anchor = &cutlass::device_kernel<GemmKernel>;


// ===== COMPILED SASS (sm_100a) =====

	.target	sm_100a

	.elftype	@"ET_EXEC"


//--------------------- .note.nv.tkinfo           --------------------------
	.section	.note.nv.tkinfo,"",@"SHT_NOTE"
	.sectionflags	@"SHF_NOTE_NV_TKINFO"
	.tkinfo
        /*0018*/ 	.word	0x00000002
        /*0030*/ 	.string	""
        /*0030*/ 	.string	"ptxas"
        /*0030*/ 	.string	"Cuda compilation tools, release 13.0, V13.0.88"
        /*0030*/ 	.string	"Build cuda_13.0.r13.0/compiler.36424714_0"
        /*0030*/ 	.string	"-arch sm_100a -m 64 "



//--------------------- .note.nv.cuinfo           --------------------------
	.section	.note.nv.cuinfo,"",@"SHT_NOTE"
	.sectionflags	@"SHF_NOTE_NV_CUINFO"
        /*0018*/ 	.short	0x0002
        /*001a*/ 	.short	0x0064
        /*001c*/ 	.short	0x0082
	.zero		2


//--------------------- .nv.info                  --------------------------
	.section	.nv.info,"",@"SHT_CUDA_INFO"
	.align	4


	//----- nvinfo : EIATTR_REGCOUNT
	.align		4
        /*0000*/ 	.byte	0x04, 0x2f
        /*0002*/ 	.short	(.L_19 - .L_18)
	.align		4
.L_18:
        /*0004*/ 	.word	index@(_ZN7cutlass13device_kernelINS_4gemm6kernel13GemmUniversalIN4cute5tupleIJiiiiEEENS1_10collective13CollectiveMmaINS1_35MainloopSm100TmaUmmaWarpSpecializedILi3ELi2ELi4ENS5_IJNS4_1CILi2EEESB_NSA_ILi1EEEEEEEENS5_IJNSA_ILi128EEESF_NSA_ILi64EEEEEEaNS5_IJlSC_lEEEaSI_NS4_8TiledMMAINS4_8MMA_AtomIJNS4_21SM100_MMA_S8_2x1SM_SSIaaiLi128ELi128ELNS4_4UMMA5MajorE0ELSN_0ELNSM_8SaturateE0EEEEEENS4_6LayoutINS5_IJSC_SC_SC_EEENS5_IJNSA_ILi0EEEST_ST_EEEEENS5_IJNS4_10UnderscoreESW_SW_EEEEENS4_28SM100_TMA_2SM_LOAD_MULTICASTENS4_14ComposedLayoutINS4_7SwizzleILi2ELi4ELi3EEENS4_18smem_ptr_flag_bitsILi8EEENSR_INS5_IJNSA_ILi8EEESG_EEENS5_IJSG_SC_EEEEEEEvNS4_8identityENS4_18SM100_TMA_2SM_LOADES19_vS1A_EENS_8epilogue10collective18CollectiveEpilogueINS1D_23Sm100TmaWarpSpecializedILi2ELi2ELi32ELb0ELb0EEEJNS5_IJSG_SF_SG_EEENS5_IJNSR_ISG_SC_EENSR_INS5_IJNSA_ILi32EEESB_EEENS5_IJSC_SG_EEEEEEEEaSI_aSI_NS1D_6fusion15FusionCallbacksIS1H_NS1P_17LinearCombinationIaiaiLNS_15FloatRoundStyleE2EEES1I_S1O_JEEENS4_5SM1004TMEM4LOAD26SM100_TMEM_LOAD_32dp32b32xENS4_13SM90_TMA_LOADENS10_INS11_ILi1ELi4ELi3EEES14_NSR_INS5_IJS15_S1K_EEENS5_IJS1K_SC_EEEEEEENS4_39AutoVectorizingCopyWithAssumedAlignmentILi128EEENS4_14SM90_TMA_STOREES24_S26_S26_EEEvvEEEEvNT_6ParamsE)
        /*0008*/ 	.word	0x0000005b


	//----- nvinfo : EIATTR_FRAME_SIZE
	.align		4
.L_19:
        /*000c*/ 	.byte	0x04, 0x11
        /*000e*/ 	.short	(.L_21 - .L_20)
	.align		4
.L_20:
        /*0010*/ 	.word	index@($__internal_2_$__cuda_sm10x_tcgen05_guardrail_trap_unallocated_columns_being_dealloced)
        /*0014*/ 	.word	0x00000000


	//----- nvinfo : EIATTR_FRAME_SIZE
	.align		4
.L_21:
        /*0018*/ 	.byte	0x04, 0x11
        /*001a*/ 	.short	(.L_23 - .L_22)
	.align		4
.L_22:
        /*001c*/ 	.word	index@($__internal_1_$__cuda_sm10x_tcgen05_guardrail_trap_phase_invalid_during_alloc)
        /*0020*/ 	.word	0x00000000


	//----- nvinfo : EIATTR_FRAME_SIZE
	.align		4
.L_23:
        /*0024*/ 	.byte	0x04, 0x11
        /*0026*/ 	.short	(.L_25 - .L_24)
	.align		4
.L_24:
        /*0028*/ 	.word	index@($__internal_0_$__cuda_sm10x_tcgen05_guardrail_trap_col_being_dealloced_not_returned_by_alloc)
        /*002c*/ 	.word	0x00000000


	//----- nvinfo : EIATTR_FRAME_SIZE
	.align		4
.L_25:
        /*0030*/ 	.byte	0x04, 0x11
        /*0032*/ 	.short	(.L_27 - .L_26)
	.align		4
.L_26:
        /*0034*/ 	.word	index@(_ZN7cutlass13device_kernelINS_4gemm6kernel13GemmUniversalIN4cute5tupleIJiiiiEEENS1_10collective13CollectiveMmaINS1_35MainloopSm100TmaUmmaWarpSpecializedILi3ELi2ELi4ENS5_IJNS4_1CILi2EEESB_NSA_ILi1EEEEEEEENS5_IJNSA_ILi128EEESF_NSA_ILi64EEEEEEaNS5_IJlSC_lEEEaSI_NS4_8TiledMMAINS4_8MMA_AtomIJNS4_21SM100_MMA_S8_2x1SM_SSIaaiLi128ELi128ELNS4_4UMMA5MajorE0ELSN_0ELNSM_8SaturateE0EEEEEENS4_6LayoutINS5_IJSC_SC_SC_EEENS5_IJNSA_ILi0EEEST_ST_EEEEENS5_IJNS4_10UnderscoreESW_SW_EEEEENS4_28SM100_TMA_2SM_LOAD_MULTICASTENS4_14ComposedLayoutINS4_7SwizzleILi2ELi4ELi3EEENS4_18smem_ptr_flag_bitsILi8EEENSR_INS5_IJNSA_ILi8EEESG_EEENS5_IJSG_SC_EEEEEEEvNS4_8identityENS4_18SM100_TMA_2SM_LOADES19_vS1A_EENS_8epilogue10collective18CollectiveEpilogueINS1D_23Sm100TmaWarpSpecializedILi2ELi2ELi32ELb0ELb0EEEJNS5_IJSG_SF_SG_EEENS5_IJNSR_ISG_SC_EENSR_INS5_IJNSA_ILi32EEESB_EEENS5_IJSC_SG_EEEEEEEEaSI_aSI_NS1D_6fusion15FusionCallbacksIS1H_NS1P_17LinearCombinationIaiaiLNS_15FloatRoundStyleE2EEES1I_S1O_JEEENS4_5SM1004TMEM4LOAD26SM100_TMEM_LOAD_32dp32b32xENS4_13SM90_TMA_LOADENS10_INS11_ILi1ELi4ELi3EEES14_NSR_INS5_IJS15_S1K_EEENS5_IJS1K_SC_EEEEEEENS4_39AutoVectorizingCopyWithAssumedAlignmentILi128EEENS4_14SM90_TMA_STOREES24_S26_S26_EEEvvEEEEvNT_6ParamsE)
        /*0038*/ 	.word	0x00000000


	//----- nvinfo : EIATTR_MIN_STACK_SIZE
	.align		4
.L_27:
        /*003c*/ 	.byte	0x04, 0x12
        /*003e*/ 	.short	(.L_29 - .L_28)
	.align		4
.L_28:
        /*0040*/ 	.word	index@(_ZN7cutlass13device_kernelINS_4gemm6kernel13GemmUniversalIN4cute5tupleIJiiiiEEENS1_10collective13CollectiveMmaINS1_35MainloopSm100TmaUmmaWarpSpecializedILi3ELi2ELi4ENS5_IJNS4_1CILi2EEESB_NSA_ILi1EEEEEEEENS5_IJNSA_ILi128EEESF_NSA_ILi64EEEEEEaNS5_IJlSC_lEEEaSI_NS4_8TiledMMAINS4_8MMA_AtomIJNS4_21SM100_MMA_S8_2x1SM_SSIaaiLi128ELi128ELNS4_4UMMA5MajorE0ELSN_0ELNSM_8SaturateE0EEEEEENS4_6LayoutINS5_IJSC_SC_SC_EEENS5_IJNSA_ILi0EEEST_ST_EEEEENS5_IJNS4_10UnderscoreESW_SW_EEEEENS4_28SM100_TMA_2SM_LOAD_MULTICASTENS4_14ComposedLayoutINS4_7SwizzleILi2ELi4ELi3EEENS4_18smem_ptr_flag_bitsILi8EEENSR_INS5_IJNSA_ILi8EEESG_EEENS5_IJSG_SC_EEEEEEEvNS4_8identityENS4_18SM100_TMA_2SM_LOADES19_vS1A_EENS_8epilogue10collective18CollectiveEpilogueINS1D_23Sm100TmaWarpSpecializedILi2ELi2ELi32ELb0ELb0EEEJNS5_IJSG_SF_SG_EEENS5_IJNSR_ISG_SC_EENSR_INS5_IJNSA_ILi32EEESB_EEENS5_IJSC_SG_EEEEEEEEaSI_aSI_NS1D_6fusion15FusionCallbacksIS1H_NS1P_17LinearCombinationIaiaiLNS_15FloatRoundStyleE2EEES1I_S1O_JEEENS4_5SM1004TMEM4LOAD26SM100_TMEM_LOAD_32dp32b32xENS4_13SM90_TMA_LOADENS10_INS11_ILi1ELi4ELi3EEES14_NSR_INS5_IJS15_S1K_EEENS5_IJS1K_SC_EEEEEEENS4_39AutoVectorizingCopyWithAssumedAlignmentILi128EEENS4_14SM90_TMA_STOREES24_S26_S26_EEEvvEEEEvNT_6ParamsE)
        /*0044*/ 	.word	0x00000000
.L_29:


//--------------------- .nv.compat                --------------------------
	.section	.nv.compat,"",@"SHT_CUDA_COMPAT_INFO"
	.align	4
        /*0000*/ 	.byte	0x02, 0x09, 0x01, 0x00, 0x02, 0x02, 0x03, 0x00, 0x02, 0x05, 0x06, 0x00, 0x03, 0x07, 0x01, 0x01
        /*0010*/ 	.byte	0x02, 0x03, 0x01, 0x00, 0x02, 0x06, 0x01, 0x00, 0x04, 0x0b, 0x08, 0x00, 0x01, 0x00, 0x00, 0x00
        /*0020*/ 	.byte	0x00, 0x00, 0x00, 0x00


//--------------------- .nv.info._ZN7cutlass13device_kernelINS_4gemm6kernel13GemmUniversalIN4cute5tupleIJiiiiEEENS1_10collective13CollectiveMmaINS1_35MainloopSm100TmaUmmaWarpSpecializedILi3ELi2ELi4ENS5_IJNS4_1CILi2EEESB_NSA_ILi1EEEEEEEENS5_IJNSA_ILi128EEESF_NSA_ILi64EEEEEEaNS5_IJlSC_lEEEaSI_NS4_8TiledMMAINS4_8MMA_AtomIJNS4_21SM100_MMA_S8_2x1SM_SSIaaiLi128ELi128ELNS4_4UMMA5MajorE0ELSN_0ELNSM_8SaturateE0EEEEEENS4_6LayoutINS5_IJSC_SC_SC_EEENS5_IJNSA_ILi0EEEST_ST_EEEEENS5_IJNS4_10UnderscoreESW_SW_EEEEENS4_28SM100_TMA_2SM_LOAD_MULTICASTENS4_14ComposedLayoutINS4_7SwizzleILi2ELi4ELi3EEENS4_18smem_ptr_flag_bitsILi8EEENSR_INS5_IJNSA_ILi8EEESG_EEENS5_IJSG_SC_EEEEEEEvNS4_8identityENS4_18SM100_TMA_2SM_LOADES19_vS1A_EENS_8epilogue10collective18CollectiveEpilogueINS1D_23Sm100TmaWarpSpecializedILi2ELi2ELi32ELb0ELb0EEEJNS5_IJSG_SF_SG_EEENS5_IJNSR_ISG_SC_EENSR_INS5_IJNSA_ILi32EEESB_EEENS5_IJSC_SG_EEEEEEEEaSI_aSI_NS1D_6fusion15FusionCallbacksIS1H_NS1P_17LinearCombinationIaiaiLNS_15FloatRoundStyleE2EEES1I_S1O_JEEENS4_5SM1004TMEM4LOAD26SM100_TMEM_LOAD_32dp32b32xENS4_13SM90_TMA_LOADENS10_INS11_ILi1ELi4ELi3EEES14_NSR_INS5_IJS15_S1K_EEENS5_IJS1K_SC_EEEEEEENS4_39AutoVectorizingCopyWithAssumedAlignmentILi128EEENS4_14SM90_TMA_STOREES24_S26_S26_EEEvvEEEEvNT_6ParamsE --------------------------
	.section	.nv.info._ZN7cutlass13device_kernelINS_4gemm6kernel13GemmUniversalIN4cute5tupleIJiiiiEEENS1_10collective13CollectiveMmaINS1_35MainloopSm100TmaUmmaWarpSpecializedILi3ELi2ELi4ENS5_IJNS4_1CILi2EEESB_NSA_ILi1EEEEEEEENS5_IJNSA_ILi128EEESF_NSA_ILi64EEEEEEaNS5_IJlSC_lEEEaSI_NS4_8TiledMMAINS4_8MMA_AtomIJNS4_21SM100_MMA_S8_2x1SM_SSIaaiLi128ELi128ELNS4_4UMMA5MajorE0ELSN_0ELNSM_8SaturateE0EEEEEENS4_6LayoutINS5_IJSC_SC_SC_EEENS5_IJNSA_ILi0EEEST_ST_EEEEENS5_IJNS4_10UnderscoreESW_SW_EEEEENS4_28SM100_TMA_2SM_LOAD_MULTICASTENS4_14ComposedLayoutINS4_7SwizzleILi2ELi4ELi3EEENS4_18smem_ptr_flag_bitsILi8EEENSR_INS5_IJNSA_ILi8EEESG_EEENS5_IJSG_SC_EEEEEEEvNS4_8identityENS4_18SM100_TMA_2SM_LOADES19_vS1A_EENS_8epilogue10collective18CollectiveEpilogueINS1D_23Sm100TmaWarpSpecializedILi2ELi2ELi32ELb0ELb0EEEJNS5_IJSG_SF_SG_EEENS5_IJNSR_ISG_SC_EENSR_INS5_IJNSA_ILi32EEESB_EEENS5_IJSC_SG_EEEEEEEEaSI_aSI_NS1D_6fusion15FusionCallbacksIS1H_NS1P_17LinearCombinationIaiaiLNS_15FloatRoundStyleE2EEES1I_S1O_JEEENS4_5SM1004TMEM4LOAD26SM100_TMEM_LOAD_32dp32b32xENS4_13SM90_TMA_LOADENS10_INS11_ILi1ELi4ELi3EEES14_NSR_INS5_IJS15_S1K_EEENS5_IJS1K_SC_EEEEEEENS4_39AutoVectorizingCopyWithAssumedAlignmentILi128EEENS4_14SM90_TMA_STOREES24_S26_S26_EEEvvEEEEvNT_6ParamsE,"",@"SHT_CUDA_INFO"
	.sectionflags	@""
	.align	4


	//----- nvinfo : EIATTR_CUDA_API_VERSION
	.align		4
        /*0000*/ 	.byte	0x04, 0x37
        /*0002*/ 	.short	(.L_31 - .L_30)
.L_30:
        /*0004*/ 	.word	0x00000082


	//----- nvinfo : EIATTR_KPARAM_INFO
	.align		4
.L_31:
        /*0008*/ 	.byte	0x04, 0x17
        /*000a*/ 	.short	(.L_33 - .L_32)
.L_32:
        /*000c*/ 	.word	0x00000000
        /*0010*/ 	.short	0x0000
        /*0012*/ 	.short	0x0000
        /*0014*/ 	.byte	0x00, 0xf0, 0x01, 0x20


	//----- nvinfo : EIATTR_AT_ENTRY_FRAGMENTS
	.align		4
.L_33:
        /*0018*/ 	.byte	0x04, 0x4f
        /*001a*/ 	.short	(.L_35 - .L_34)


	//   ....[0]....
.L_34:
        /*001c*/ 	.word	0x00000007


	//----- nvinfo : EIATTR_RESERVED_SMEM_USED
	.align		4
.L_35:
        /*0020*/ 	.byte	0x01, 0x41
	.zero		2


	//----- nvinfo : EIATTR_SPARSE_MMA_MASK
	.align		4
        /*0024*/ 	.byte	0x03, 0x50
        /*0026*/ 	.short	0x0000


	//----- nvinfo : EIATTR_TCGEN05_2CTA_USED
	.align		4
        /*0028*/ 	.byte	0x01, 0x52
	.zero		2


	//----- nvinfo : EIATTR_MAXREG_COUNT
	.align		4
        /*002c*/ 	.byte	0x03, 0x1b
        /*002e*/ 	.short	0x00ff


	//----- nvinfo : EIATTR_NUM_BARRIERS
	.align		4
        /*0030*/ 	.byte	0x02, 0x4c
        /*0032*/ 	.byte	0x07
	.zero		1


	//----- nvinfo : EIATTR_EXTERNS
	.align		4
        /*0034*/ 	.byte	0x04, 0x0f
        /*0036*/ 	.short	(.L_37 - .L_36)


	//   ....[0]....
	.align		4
.L_36:
        /*0038*/ 	.word	index@(__assertfail)


	//----- nvinfo : EIATTR_MERCURY_ISA_VERSION
	.align		4
.L_37:
        /*003c*/ 	.byte	0x03, 0x5f
        /*003e*/ 	.short	0x0101


	//----- nvinfo : EIATTR_INT_WARP_WIDE_INSTR_OFFSETS
	.align		4
        /*0040*/ 	.byte	0x04, 0x31
        /*0042*/ 	.short	(.L_39 - .L_38)


	//   ....[0]....
.L_38:
        /*0044*/ 	.word	0x00000d10


	//   ....[1]....
        /*0048*/ 	.word	0x00000db0


	//   ....[2]....
        /*004c*/ 	.word	0x000040e0


	//   ....[3]....
        /*0050*/ 	.word	0x00004110


	//   ....[4]....
        /*0054*/ 	.word	0x00004130


	//   ....[5]....
        /*0058*/ 	.word	0x00004c50


	//   ....[6]....
        /*005c*/ 	.word	0x00004cf0


	//   ....[7]....
        /*0060*/ 	.word	0x00004da0


	//   ....[8]....
        /*0064*/ 	.word	0x00004e40


	//   ....[9]....
        /*0068*/ 	.word	0x00004f30


	//   ....[10]....
        /*006c*/ 	.word	0x00005000


	//----- nvinfo : EIATTR_COOP_GROUP_MASK_REGIDS
	.align		4
.L_39:
        /*0070*/ 	.byte	0x04, 0x29
        /*0072*/ 	.short	(.L_41 - .L_40)


	//   ....[0]....
.L_40:
        /*0074*/ 	.word	0xffffffff


	//   ....[1]....
        /*0078*/ 	.word	0xffffffff


	//   ....[2]....
        /*007c*/ 	.word	0xffffffff


	//   ....[3]....
        /*0080*/ 	.word	0xffffffff


	//   ....[4]....
        /*0084*/ 	.word	0xffffffff


	//   ....[5]....
        /*0088*/ 	.word	0xffffffff


	//   ....[6]....
        /*008c*/ 	.word	0xffffffff


	//   ....[7]....
        /*0090*/ 	.word	0xffffffff


	//   ....[8]....
        /*0094*/ 	.word	0xffffffff


	//   ....[9]....
        /*0098*/ 	.word	0xffffffff


	//   ....[10]....
        /*009c*/ 	.word	0xffffffff


	//   ....[11]....
        /*00a0*/ 	.word	0xffffffff


	//   ....[12]....
        /*00a4*/ 	.word	0xffffffff


	//   ....[13]....
        /*00a8*/ 	.word	0xffffffff


	//----- nvinfo : EIATTR_COOP_GROUP_INSTR_OFFSETS
	.align		4
.L_41:
        /*00ac*/ 	.byte	0x04, 0x28
        /*00ae*/ 	.short	(.L_43 - .L_42)


	//   ....[0]....
.L_42:
        /*00b0*/ 	.word	0x000000b0


	//   ....[1]....
        /*00b4*/ 	.word	0x00000520


	//   ....[2]....
        /*00b8*/ 	.word	0x000006c0


	//   ....[3]....
        /*00bc*/ 	.word	0x00000810


	//   ....[4]....
        /*00c0*/ 	.word	0x00000900


	//   ....[5]....
        /*00c4*/ 	.word	0x00000a60


	//   ....[6]....
        /*00c8*/ 	.word	0x00000bf0


	//   ....[7]....
        /*00cc*/ 	.word	0x00000e30


	//   ....[8]....
        /*00d0*/ 	.word	0x00002180


	//   ....[9]....
        /*00d4*/ 	.word	0x00002fa0


	//   ....[10]....
        /*00d8*/ 	.word	0x00003470


	//   ....[11]....
        /*00dc*/ 	.word	0x000034a0


	//   ....[12]....
        /*00e0*/ 	.word	0x00003fe0


	//   ....[13]....
        /*00e4*/ 	.word	0x000041f0


	//----- nvinfo : EIATTR_VRC_CTA_INIT_COUNT
	.align		4
.L_43:
        /*00e8*/ 	.byte	0x02, 0x4a
        /*00ea*/ 	.byte	0x80
	.zero		1


	//----- nvinfo : EIATTR_SYSCALL_OFFSETS
	.align		4
        /*00ec*/ 	.byte	0x04, 0x46
        /*00ee*/ 	.short	(.L_45 - .L_44)


	//   ....[0]....
.L_44:
        /*00f0*/ 	.word	0x00005b10


	//   ....[1]....
        /*00f4*/ 	.word	0x00005c50


	//   ....[2]....
        /*00f8*/ 	.word	0x00006460


	//   ....[3]....
        /*00fc*/ 	.word	0x00007260


	//----- nvinfo : EIATTR_MBARRIER_INSTR_OFFSETS
	.align		4
.L_45:
        /*0100*/ 	.byte	0x04, 0x39
        /*0102*/ 	.short	(.L_47 - .L_46)


	//   ....[0]....
.L_46:
        /*0104*/ 	.word	0x00000650
        /*0108*/ 	.word	0x000000ff
        /*010c*/ 	.word	0x00000000
        /*0110*/ 	.short	0x0100
        /*0112*/ 	.byte	0x04
	.zero		1


	//   ....[1]....
        /*0114*/ 	.word	0x00000660
        /*0118*/ 	.word	0x000000ff
        /*011c*/ 	.word	0x00000018
        /*0120*/ 	.short	0x0100
        /*0122*/ 	.byte	0x04
	.zero		1


	//   ....[2]....
        /*0124*/ 	.word	0x00000670
        /*0128*/ 	.word	0x000000ff
        /*012c*/ 	.word	0x00000008
        /*0130*/ 	.short	0x0100
        /*0132*/ 	.byte	0x04
	.zero		1


	//   ....[3]....
        /*0134*/ 	.word	0x00000680
        /*0138*/ 	.word	0x000000ff
        /*013c*/ 	.word	0x00000020
        /*0140*/ 	.short	0x0100
        /*0142*/ 	.byte	0x04
	.zero		1


	//   ....[4]....
        /*0144*/ 	.word	0x00000690
        /*0148*/ 	.word	0x000000ff
        /*014c*/ 	.word	0x00000010
        /*0150*/ 	.short	0x0100
        /*0152*/ 	.byte	0x04
	.zero		1


	//   ....[5]....
        /*0154*/ 	.word	0x000006a0
        /*0158*/ 	.word	0x000000ff
        /*015c*/ 	.word	0x00000028
        /*0160*/ 	.short	0x0100
        /*0162*/ 	.byte	0x04
	.zero		1


	//   ....[6]....
        /*0164*/ 	.word	0x000007c0
        /*0168*/ 	.word	0x000000ff
        /*016c*/ 	.word	0x00000030
        /*0170*/ 	.short	0x0100
        /*0172*/ 	.byte	0x04
	.zero		1


	//   ....[7]....
        /*0174*/ 	.word	0x000007d0
        /*0178*/ 	.word	0x000000ff
        /*017c*/ 	.word	0x00000040
        /*0180*/ 	.short	0x0100
        /*0182*/ 	.byte	0x04
	.zero		1


	//   ....[8]....
        /*0184*/ 	.word	0x000007e0
        /*0188*/ 	.word	0x000000ff
        /*018c*/ 	.word	0x00000038
        /*0190*/ 	.short	0x0100
        /*0192*/ 	.byte	0x04
	.zero		1


	//   ....[9]....
        /*0194*/ 	.word	0x000007f0
        /*0198*/ 	.word	0x000000ff
        /*019c*/ 	.word	0x00000048
        /*01a0*/ 	.short	0x0100
        /*01a2*/ 	.byte	0x04
	.zero		1


	//   ....[10]....
        /*01a4*/ 	.word	0x000008d0
        /*01a8*/ 	.word	0x000000ff
        /*01ac*/ 	.word	0x00000050
        /*01b0*/ 	.short	0x0100
        /*01b2*/ 	.byte	0x06
	.zero		1


	//   ....[11]....
        /*01b4*/ 	.word	0x000008e0
        /*01b8*/ 	.word	0x000000ff
        /*01bc*/ 	.word	0x00000058
        /*01c0*/ 	.short	0x0100
        /*01c2*/ 	.byte	0x06
	.zero		1


	//   ....[12]....
        /*01c4*/ 	.word	0x00000a10
        /*01c8*/ 	.word	0x000000ff
        /*01cc*/ 	.word	0x00000060
        /*01d0*/ 	.short	0x0100
        /*01d2*/ 	.byte	0x06
	.zero		1


	//   ....[13]....
        /*01d4*/ 	.word	0x00000a20
        /*01d8*/ 	.word	0x000000ff
        /*01dc*/ 	.word	0x00000070
        /*01e0*/ 	.short	0x0100
        /*01e2*/ 	.byte	0x06
	.zero		1


	//   ....[14]....
        /*01e4*/ 	.word	0x00000a30
        /*01e8*/ 	.word	0x000000ff
        /*01ec*/ 	.word	0x00000068
        /*01f0*/ 	.short	0x0100
        /*01f2*/ 	.byte	0x06
	.zero		1


	//   ....[15]....
        /*01f4*/ 	.word	0x00000a40
        /*01f8*/ 	.word	0x000000ff
        /*01fc*/ 	.word	0x00000078
        /*0200*/ 	.short	0x0100
        /*0202*/ 	.byte	0x06
	.zero		1


	//   ....[16]....
        /*0204*/ 	.word	0x00000b60
        /*0208*/ 	.word	0x000000ff
        /*020c*/ 	.word	0x00000080
        /*0210*/ 	.short	0x0100
        /*0212*/ 	.byte	0x04
	.zero		1


	//   ....[17]....
        /*0214*/ 	.word	0x00000b70
        /*0218*/ 	.word	0x000000ff
        /*021c*/ 	.word	0x000000a0
        /*0220*/ 	.short	0x0100
        /*0222*/ 	.byte	0x04
	.zero		1


	//   ....[18]....
        /*0224*/ 	.word	0x00000b80
        /*0228*/ 	.word	0x000000ff
        /*022c*/ 	.word	0x00000088
        /*0230*/ 	.short	0x0100
        /*0232*/ 	.byte	0x04
	.zero		1


	//   ....[19]....
        /*0234*/ 	.word	0x00000b90
        /*0238*/ 	.word	0x000000ff
        /*023c*/ 	.word	0x000000a8
        /*0240*/ 	.short	0x0100
        /*0242*/ 	.byte	0x04
	.zero		1


	//   ....[20]....
        /*0244*/ 	.word	0x00000ba0
        /*0248*/ 	.word	0x000000ff
        /*024c*/ 	.word	0x00000090
        /*0250*/ 	.short	0x0100
        /*0252*/ 	.byte	0x04
	.zero		1


	//   ....[21]....
        /*0254*/ 	.word	0x00000bb0
        /*0258*/ 	.word	0x000000ff
        /*025c*/ 	.word	0x000000b0
        /*0260*/ 	.short	0x0100
        /*0262*/ 	.byte	0x04
	.zero		1


	//   ....[22]....
        /*0264*/ 	.word	0x00000bc0
        /*0268*/ 	.word	0x000000ff
        /*026c*/ 	.word	0x00000098
        /*0270*/ 	.short	0x0100
        /*0272*/ 	.byte	0x04
	.zero		1


	//   ....[23]....
        /*0274*/ 	.word	0x00000bd0
        /*0278*/ 	.word	0x000000ff
        /*027c*/ 	.word	0x000000b8
        /*0280*/ 	.short	0x0100
        /*0282*/ 	.byte	0x04
	.zero		1


	//   ....[24]....
        /*0284*/ 	.word	0x00000cc0
        /*0288*/ 	.word	0x000000ff
        /*028c*/ 	.word	0x000000c0
        /*0290*/ 	.short	0x0100
        /*0292*/ 	.byte	0x04
	.zero		1


	//   ....[25]....
        /*0294*/ 	.word	0x00000cd0
        /*0298*/ 	.word	0x000000ff
        /*029c*/ 	.word	0x000000d0
        /*02a0*/ 	.short	0x0100
        /*02a2*/ 	.byte	0x04
	.zero		1


	//   ....[26]....
        /*02a4*/ 	.word	0x00000ce0
        /*02a8*/ 	.word	0x000000ff
        /*02ac*/ 	.word	0x000000c8
        /*02b0*/ 	.short	0x0100
        /*02b2*/ 	.byte	0x04
	.zero		1


	//   ....[27]....
        /*02b4*/ 	.word	0x00000cf0
        /*02b8*/ 	.word	0x000000ff
        /*02bc*/ 	.word	0x000000d8
        /*02c0*/ 	.short	0x0100
        /*02c2*/ 	.byte	0x04
	.zero		1


	//   ....[28]....
        /*02c4*/ 	.word	0x00000df0
        /*02c8*/ 	.word	0x000000ff
        /*02cc*/ 	.word	0x000000e0
        /*02d0*/ 	.short	0x0100
        /*02d2*/ 	.byte	0x06
	.zero		1


	//   ....[29]....
        /*02d4*/ 	.word	0x000019a0
        /*02d8*/ 	.word	0x00000000
        /*02dc*/ 	.word	0x000000d0
        /*02e0*/ 	.short	0x010a
        /*02e2*/ 	.byte	0xff
	.zero		1


	//   ....[30]....
        /*02e4*/ 	.word	0x000019d0
        /*02e8*/ 	.word	0x00000000
        /*02ec*/ 	.word	0x000000c0
        /*02f0*/ 	.short	0x0101
        /*02f2*/ 	.byte	0xff
	.zero		1


	//   ....[31]....
        /*02f4*/ 	.word	0x00001a90
        /*02f8*/ 	.word	0x000000ff
        /*02fc*/ 	.word	0x00000018
        /*0300*/ 	.short	0x010a
        /*0302*/ 	.byte	0x04
	.zero		1


	//   ....[32]....
        /*0304*/ 	.word	0x00001b60
        /*0308*/ 	.word	0x000000ff
        /*030c*/ 	.word	0x00000018
        /*0310*/ 	.short	0x010a
        /*0312*/ 	.byte	0x21
	.zero		1


	//   ....[33]....
        /*0314*/ 	.word	0x00001d10
        /*0318*/ 	.word	0x000000ff
        /*031c*/ 	.word	0x00000018
        /*0320*/ 	.short	0x010a
        /*0322*/ 	.byte	0x05
	.zero		1


	//   ....[34]....
        /*0324*/ 	.word	0x00001e20
        /*0328*/ 	.word	0x000000ff
        /*032c*/ 	.word	0x00000058
        /*0330*/ 	.short	0x0101
        /*0332*/ 	.byte	0x06
	.zero		1


	//   ....[35]....
        /*0334*/ 	.word	0x00001e40
        /*0338*/ 	.word	0x000000ff
        /*033c*/ 	.word	0x00000018
        /*0340*/ 	.short	0x010a
        /*0342*/ 	.byte	0x04
	.zero		1


	//   ....[36]....
        /*0344*/ 	.word	0x00001ec0
        /*0348*/ 	.word	0x000000ff
        /*034c*/ 	.word	0x00000018
        /*0350*/ 	.short	0x010a
        /*0352*/ 	.byte	0x11
	.zero		1


	//   ....[37]....
        /*0354*/ 	.word	0x00002050
        /*0358*/ 	.word	0x000000ff
        /*035c*/ 	.word	0x00000018
        /*0360*/ 	.short	0x010a
        /*0362*/ 	.byte	0x05
	.zero		1


	//   ....[38]....
        /*0364*/ 	.word	0x000021b0
        /*0368*/ 	.word	0x00000003
        /*036c*/ 	.word	0x00000060
        /*0370*/ 	.short	0x010a
        /*0372*/ 	.byte	0xff
	.zero		1


	//   ....[39]....
        /*0374*/ 	.word	0x00002300
        /*0378*/ 	.word	0x00000000
        /*037c*/ 	.word	0x00000000
        /*0380*/ 	.short	0x0101
        /*0382*/ 	.byte	0xff
	.zero		1


	//   ....[40]....
        /*0384*/ 	.word	0x000028b0
        /*0388*/ 	.word	0x000000ff
        /*038c*/ 	.word	0x00000000
        /*0390*/ 	.short	0x010a
        /*0392*/ 	.byte	0x04
	.zero		1


	//   ....[41]....
        /*0394*/ 	.word	0x00002940
        /*0398*/ 	.word	0x000000ff
        /*039c*/ 	.word	0x00000000
        /*03a0*/ 	.short	0x010a
        /*03a2*/ 	.byte	0x05
	.zero		1


	//   ....[42]....
        /*03a4*/ 	.word	0x000029e0
        /*03a8*/ 	.word	0x00000000
        /*03ac*/ 	.word	0x00000000
        /*03b0*/ 	.short	0x010a
        /*03b2*/ 	.byte	0xff
	.zero		1


	//   ....[43]....
        /*03b4*/ 	.word	0x00002b00
        /*03b8*/ 	.word	0x00000002
        /*03bc*/ 	.word	0x000000c0
        /*03c0*/ 	.short	0x010a
        /*03c2*/ 	.byte	0xff
	.zero		1


	//   ....[44]....
        /*03c4*/ 	.word	0x00002b70
        /*03c8*/ 	.word	0x00000002
        /*03cc*/ 	.word	0x00000000
        /*03d0*/ 	.short	0x0101
        /*03d2*/ 	.byte	0xff
	.zero		1


	//   ....[45]....
        /*03d4*/ 	.word	0x00002b90
        /*03d8*/ 	.word	0x000000ff
        /*03dc*/ 	.word	0x00000070
        /*03e0*/ 	.short	0x010a
        /*03e2*/ 	.byte	0x04
	.zero		1


	//   ....[46]....
        /*03e4*/ 	.word	0x00002cb0
        /*03e8*/ 	.word	0x00000002
        /*03ec*/ 	.word	0x00000060
        /*03f0*/ 	.short	0x010a
        /*03f2*/ 	.byte	0xff
	.zero		1


	//   ....[47]....
        /*03f4*/ 	.word	0x00002db0
        /*03f8*/ 	.word	0x00000002
        /*03fc*/ 	.word	0x00000000
        /*0400*/ 	.short	0x0101
        /*0402*/ 	.byte	0xff
	.zero		1


	//   ....[48]....
        /*0404*/ 	.word	0x00002e40
        /*0408*/ 	.word	0x000000ff
        /*040c*/ 	.word	0x00000070
        /*0410*/ 	.short	0x0106
        /*0412*/ 	.byte	0x04
	.zero		1


	//   ....[49]....
        /*0414*/ 	.word	0x00002e60
        /*0418*/ 	.word	0x000000ff
        /*041c*/ 	.word	0x00000070
        /*0420*/ 	.short	0x010a
        /*0422*/ 	.byte	0x04
	.zero		1


	//   ....[50]....
        /*0424*/ 	.word	0x00002ef0
        /*0428*/ 	.word	0x000000ff
        /*042c*/ 	.word	0x00000070
        /*0430*/ 	.short	0x0106
        /*0432*/ 	.byte	0x07
	.zero		1


	//   ....[51]....
        /*0434*/ 	.word	0x00002f30
        /*0438*/ 	.word	0x00000000
        /*043c*/ 	.word	0x00000070
        /*0440*/ 	.short	0x010a
        /*0442*/ 	.byte	0xff
	.zero		1


	//   ....[52]....
        /*0444*/ 	.word	0x00003170
        /*0448*/ 	.word	0x000000ff
        /*044c*/ 	.word	0x00000008
        /*0450*/ 	.short	0x010a
        /*0452*/ 	.byte	0x05
	.zero		1


	//   ....[53]....
        /*0454*/ 	.word	0x00003190
        /*0458*/ 	.word	0x000000ff
        /*045c*/ 	.word	0x00000008
        /*0460*/ 	.short	0x010a
        /*0462*/ 	.byte	0x05
	.zero		1


	//   ....[54]....
        /*0464*/ 	.word	0x00003320
        /*0468*/ 	.word	0x000000ff
        /*046c*/ 	.word	0x00000008
        /*0470*/ 	.short	0x010a
        /*0472*/ 	.byte	0x05
	.zero		1


	//   ....[55]....
        /*0474*/ 	.word	0x00003340
        /*0478*/ 	.word	0x000000ff
        /*047c*/ 	.word	0x00000008
        /*0480*/ 	.short	0x010a
        /*0482*/ 	.byte	0x05
	.zero		1


	//   ....[56]....
        /*0484*/ 	.word	0x00003400
        /*0488*/ 	.word	0x000000ff
        /*048c*/ 	.word	0x00000000
        /*0490*/ 	.short	0x0101
        /*0492*/ 	.byte	0x04
	.zero		1


	//   ....[57]....
        /*0494*/ 	.word	0x00003700
        /*0498*/ 	.word	0x00000000
        /*049c*/ 	.word	0x00000060
        /*04a0*/ 	.short	0x010a
        /*04a2*/ 	.byte	0xff
	.zero		1


	//   ....[58]....
        /*04a4*/ 	.word	0x000037c0
        /*04a8*/ 	.word	0x00000000
        /*04ac*/ 	.word	0x00000000
        /*04b0*/ 	.short	0x0101
        /*04b2*/ 	.byte	0xff
	.zero		1


	//   ....[59]....
        /*04b4*/ 	.word	0x00003880
        /*04b8*/ 	.word	0x000000ff
        /*04bc*/ 	.word	0x00000000
        /*04c0*/ 	.short	0x010a
        /*04c2*/ 	.byte	0x04
	.zero		1


	//   ....[60]....
        /*04c4*/ 	.word	0x00003890
        /*04c8*/ 	.word	0x000000ff
        /*04cc*/ 	.word	0x000000a0
        /*04d0*/ 	.short	0x010a
        /*04d2*/ 	.byte	0x17
	.zero		1


	//   ....[61]....
        /*04d4*/ 	.word	0x00003940
        /*04d8*/ 	.word	0x000000ff
        /*04dc*/ 	.word	0x00000000
        /*04e0*/ 	.short	0x010a
        /*04e2*/ 	.byte	0x05
	.zero		1


	//   ....[62]....
        /*04e4*/ 	.word	0x00003a80
        /*04e8*/ 	.word	0x000000ff
        /*04ec*/ 	.word	0x00000000
        /*04f0*/ 	.short	0x010a
        /*04f2*/ 	.byte	0x04
	.zero		1


	//   ....[63]....
        /*04f4*/ 	.word	0x00003cd0
        /*04f8*/ 	.word	0x000000ff
        /*04fc*/ 	.word	0x00000000
        /*0500*/ 	.short	0x010a
        /*0502*/ 	.byte	0x04
	.zero		1


	//   ....[64]....
        /*0504*/ 	.word	0x00003d60
        /*0508*/ 	.word	0x000000ff
        /*050c*/ 	.word	0x00000000
        /*0510*/ 	.short	0x010a
        /*0512*/ 	.byte	0x05
	.zero		1


	//   ....[65]....
        /*0514*/ 	.word	0x00003df0
        /*0518*/ 	.word	0x000000ff
        /*051c*/ 	.word	0x00000000
        /*0520*/ 	.short	0x010a
        /*0522*/ 	.byte	0x05
	.zero		1


	//   ....[66]....
        /*0524*/ 	.word	0x00003e90
        /*0528*/ 	.word	0x00000000
        /*052c*/ 	.word	0x00000000
        /*0530*/ 	.short	0x010a
        /*0532*/ 	.byte	0xff
	.zero		1


	//   ....[67]....
        /*0534*/ 	.word	0x00003ed0
        /*0538*/ 	.word	0x00000000
        /*053c*/ 	.word	0x00000000
        /*0540*/ 	.short	0x010a
        /*0542*/ 	.byte	0xff
	.zero		1


	//   ....[68]....
        /*0544*/ 	.word	0x00003f40
        /*0548*/ 	.word	0x000000ff
        /*054c*/ 	.word	0x00000000
        /*0550*/ 	.short	0x0101
        /*0552*/ 	.byte	0x04
	.zero		1


	//   ....[69]....
        /*0554*/ 	.word	0x00003f80
        /*0558*/ 	.word	0x000000ff
        /*055c*/ 	.word	0x000000e0
        /*0560*/ 	.short	0x010a
        /*0562*/ 	.byte	0x11
	.zero		1


	//   ....[70]....
        /*0564*/ 	.word	0x00003fd0
        /*0568*/ 	.word	0x000000ff
        /*056c*/ 	.word	0x00000000
        /*0570*/ 	.short	0x0101
        /*0572*/ 	.byte	0x04
	.zero		1


	//   ....[71]....
        /*0574*/ 	.word	0x00004450
        /*0578*/ 	.word	0x0000000c
        /*057c*/ 	.word	0x00000060
        /*0580*/ 	.short	0x010a
        /*0582*/ 	.byte	0xff
	.zero		1


	//   ....[72]....
        /*0584*/ 	.word	0x000045c0
        /*0588*/ 	.word	0x00000000
        /*058c*/ 	.word	0x00000000
        /*0590*/ 	.short	0x0101
        /*0592*/ 	.byte	0xff
	.zero		1


	//   ....[73]....
        /*0594*/ 	.word	0x00004a50
        /*0598*/ 	.word	0x000000ff
        /*059c*/ 	.word	0x00000058
        /*05a0*/ 	.short	0x010a
        /*05a2*/ 	.byte	0x15
	.zero		1


	//   ....[74]....
        /*05a4*/ 	.word	0x00004bd0
        /*05a8*/ 	.word	0x000000ff
        /*05ac*/ 	.word	0x00000040
        /*05b0*/ 	.short	0x010a
        /*05b2*/ 	.byte	0x15
	.zero		1


	//   ....[75]....
        /*05b4*/ 	.word	0x00004dc0
        /*05b8*/ 	.word	0x000000ff
        /*05bc*/ 	.word	0x00000030
        /*05c0*/ 	.short	0x010b
        /*05c2*/ 	.byte	0x15
	.zero		1


	//   ....[76]....
        /*05c4*/ 	.word	0x00004dd0
        /*05c8*/ 	.word	0x000000ff
        /*05cc*/ 	.word	0x00000000
        /*05d0*/ 	.short	0x0101
        /*05d2*/ 	.byte	0x06
	.zero		1


	//   ....[77]....
        /*05d4*/ 	.word	0x00004de0
        /*05d8*/ 	.word	0x000000ff
        /*05dc*/ 	.word	0x00000048
        /*05e0*/ 	.short	0x010a
        /*05e2*/ 	.byte	0x15
	.zero		1


	//   ....[78]....
        /*05e4*/ 	.word	0x00005020
        /*05e8*/ 	.word	0x000000ff
        /*05ec*/ 	.word	0x00000038
        /*05f0*/ 	.short	0x010b
        /*05f2*/ 	.byte	0x15
	.zero		1


	//   ....[79]....
        /*05f4*/ 	.word	0x00005030
        /*05f8*/ 	.word	0x000000ff
        /*05fc*/ 	.word	0x00000000
        /*0600*/ 	.short	0x0101
        /*0602*/ 	.byte	0x25
	.zero		1


	//   ....[80]....
        /*0604*/ 	.word	0x00005070
        /*0608*/ 	.word	0x000000ff
        /*060c*/ 	.word	0x00000040
        /*0610*/ 	.short	0x010a
        /*0612*/ 	.byte	0x15
	.zero		1


	//   ....[81]....
        /*0614*/ 	.word	0x000050b0
        /*0618*/ 	.word	0x00000000
        /*061c*/ 	.word	0x00000048
        /*0620*/ 	.short	0x010a
        /*0622*/ 	.byte	0xff
	.zero		1


	//   ....[82]....
        /*0624*/ 	.word	0x000053b0
        /*0628*/ 	.word	0x00000003
        /*062c*/ 	.word	0x00000060
        /*0630*/ 	.short	0x010a
        /*0632*/ 	.byte	0xff
	.zero		1


	//   ....[83]....
        /*0634*/ 	.word	0x00005530
        /*0638*/ 	.word	0x00000000
        /*063c*/ 	.word	0x00000000
        /*0640*/ 	.short	0x0101
        /*0642*/ 	.byte	0xff
	.zero		1


	//   ....[84]....
        /*0644*/ 	.word	0x00006020
        /*0648*/ 	.word	0x00000004
        /*064c*/ 	.word	0x00000030
        /*0650*/ 	.short	0x010a
        /*0652*/ 	.byte	0xff
	.zero		1


	//   ....[85]....
        /*0654*/ 	.word	0x00006030
        /*0658*/ 	.word	0x00000050
        /*065c*/ 	.word	0x00000080
        /*0660*/ 	.short	0x010a
        /*0662*/ 	.byte	0xff
	.zero		1


	//   ....[86]....
        /*0664*/ 	.word	0x000061a0
        /*0668*/ 	.word	0x00000004
        /*066c*/ 	.word	0x00000030
        /*0670*/ 	.short	0x010a
        /*0672*/ 	.byte	0xff
	.zero		1


	//   ....[87]....
        /*0674*/ 	.word	0x000062c0
        /*0678*/ 	.word	0x00000000
        /*067c*/ 	.word	0x00000000
        /*0680*/ 	.short	0x0101
        /*0682*/ 	.byte	0xff
	.zero		1


	//   ....[88]....
        /*0684*/ 	.word	0x00006340
        /*0688*/ 	.word	0x00000050
        /*068c*/ 	.word	0x00000080
        /*0690*/ 	.short	0x010a
        /*0692*/ 	.byte	0xff
	.zero		1


	//   ....[89]....
        /*0694*/ 	.word	0x00006f10
        /*0698*/ 	.word	0x00000003
        /*069c*/ 	.word	0x00000030
        /*06a0*/ 	.short	0x010a
        /*06a2*/ 	.byte	0xff
	.zero		1


	//   ....[90]....
        /*06a4*/ 	.word	0x00006fc0
        /*06a8*/ 	.word	0x00000003
        /*06ac*/ 	.word	0x00000030
        /*06b0*/ 	.short	0x010a
        /*06b2*/ 	.byte	0xff
	.zero		1


	//   ....[91]....
        /*06b4*/ 	.word	0x000070e0
        /*06b8*/ 	.word	0x00000000
        /*06bc*/ 	.word	0x00000000
        /*06c0*/ 	.short	0x0101
        /*06c2*/ 	.byte	0xff
	.zero		1


	//   ....[92]....
        /*06c4*/ 	.word	0x000073a0
        /*06c8*/ 	.word	0x00000050
        /*06cc*/ 	.word	0x00000000
        /*06d0*/ 	.short	0x0101
        /*06d2*/ 	.byte	0xff
	.zero		1


	//   ....[93]....
        /*06d4*/ 	.word	0x00007e20
        /*06d8*/ 	.word	0x00000000
        /*06dc*/ 	.word	0x000000d0
        /*06e0*/ 	.short	0x010a
        /*06e2*/ 	.byte	0xff
	.zero		1


	//   ....[94]....
        /*06e4*/ 	.word	0x00007e80
        /*06e8*/ 	.word	0x00000000
        /*06ec*/ 	.word	0x00000018
        /*06f0*/ 	.short	0x010a
        /*06f2*/ 	.byte	0xff
	.zero		1


	//   ....[95]....
        /*06f4*/ 	.word	0x00007ee0
        /*06f8*/ 	.word	0x00000000
        /*06fc*/ 	.word	0x00000018
        /*0700*/ 	.short	0x010a
        /*0702*/ 	.byte	0xff
	.zero		1


	//   ....[96]....
        /*0704*/ 	.word	0x00007f30
        /*0708*/ 	.word	0x00000003
        /*070c*/ 	.word	0x00000060
        /*0710*/ 	.short	0x010a
        /*0712*/ 	.byte	0xff
	.zero		1


	//   ....[97]....
        /*0714*/ 	.word	0x00007f90
        /*0718*/ 	.word	0x00000000
        /*071c*/ 	.word	0x00000000
        /*0720*/ 	.short	0x010a
        /*0722*/ 	.byte	0xff
	.zero		1


	//   ....[98]....
        /*0724*/ 	.word	0x00007ff0
        /*0728*/ 	.word	0x00000000
        /*072c*/ 	.word	0x00000000
        /*0730*/ 	.short	0x010a
        /*0732*/ 	.byte	0xff
	.zero		1


	//   ....[99]....
        /*0734*/ 	.word	0x00008040
        /*0738*/ 	.word	0x00000002
        /*073c*/ 	.word	0x000000c0
        /*0740*/ 	.short	0x010a
        /*0742*/ 	.byte	0xff
	.zero		1


	//   ....[100]....
        /*0744*/ 	.word	0x000080a0
        /*0748*/ 	.word	0x00000002
        /*074c*/ 	.word	0x00000070
        /*0750*/ 	.short	0x010a
        /*0752*/ 	.byte	0xff
	.zero		1


	//   ....[101]....
        /*0754*/ 	.word	0x000080f0
        /*0758*/ 	.word	0x00000002
        /*075c*/ 	.word	0x00000060
        /*0760*/ 	.short	0x010a
        /*0762*/ 	.byte	0xff
	.zero		1


	//   ....[102]....
        /*0764*/ 	.word	0x00008150
        /*0768*/ 	.word	0x00000000
        /*076c*/ 	.word	0x00000070
        /*0770*/ 	.short	0x010a
        /*0772*/ 	.byte	0xff
	.zero		1


	//   ....[103]....
        /*0774*/ 	.word	0x000081b0
        /*0778*/ 	.word	0x00000005
        /*077c*/ 	.word	0x00000008
        /*0780*/ 	.short	0x010a
        /*0782*/ 	.byte	0xff
	.zero		1


	//   ....[104]....
        /*0784*/ 	.word	0x00008290
        /*0788*/ 	.word	0x00000000
        /*078c*/ 	.word	0x00000008
        /*0790*/ 	.short	0x010a
        /*0792*/ 	.byte	0xff
	.zero		1


	//   ....[105]....
        /*0794*/ 	.word	0x000082e0
        /*0798*/ 	.word	0x00000000
        /*079c*/ 	.word	0x00000060
        /*07a0*/ 	.short	0x010a
        /*07a2*/ 	.byte	0xff
	.zero		1


	//   ....[106]....
        /*07a4*/ 	.word	0x00008340
        /*07a8*/ 	.word	0x00000000
        /*07ac*/ 	.word	0x000000a0
        /*07b0*/ 	.short	0x010a
        /*07b2*/ 	.byte	0xff
	.zero		1


	//   ....[107]....
        /*07b4*/ 	.word	0x000083a0
        /*07b8*/ 	.word	0x00000000
        /*07bc*/ 	.word	0x00000000
        /*07c0*/ 	.short	0x010a
        /*07c2*/ 	.byte	0xff
	.zero		1


	//   ....[108]....
        /*07c4*/ 	.word	0x00008400
        /*07c8*/ 	.word	0x00000000
        /*07cc*/ 	.word	0x00000000
        /*07d0*/ 	.short	0x010a
        /*07d2*/ 	.byte	0xff
	.zero		1


	//   ....[109]....
        /*07d4*/ 	.word	0x00008460
        /*07d8*/ 	.word	0x00000000
        /*07dc*/ 	.word	0x00000000
        /*07e0*/ 	.short	0x010a
        /*07e2*/ 	.byte	0xff
	.zero		1


	//   ....[110]....
        /*07e4*/ 	.word	0x000084c0
        /*07e8*/ 	.word	0x00000000
        /*07ec*/ 	.word	0x00000000
        /*07f0*/ 	.short	0x010a
        /*07f2*/ 	.byte	0xff
	.zero		1


	//   ....[111]....
        /*07f4*/ 	.word	0x00008520
        /*07f8*/ 	.word	0x00000000
        /*07fc*/ 	.word	0x000000e0
        /*0800*/ 	.short	0x010a
        /*0802*/ 	.byte	0xff
	.zero		1


	//   ....[112]....
        /*0804*/ 	.word	0x00008570
        /*0808*/ 	.word	0x0000000c
        /*080c*/ 	.word	0x00000060
        /*0810*/ 	.short	0x010a
        /*0812*/ 	.byte	0xff
	.zero		1


	//   ....[113]....
        /*0814*/ 	.word	0x000085d0
        /*0818*/ 	.word	0x00000000
        /*081c*/ 	.word	0x00000058
        /*0820*/ 	.short	0x010a
        /*0822*/ 	.byte	0xff
	.zero		1


	//   ....[114]....
        /*0824*/ 	.word	0x00008630
        /*0828*/ 	.word	0x00000000
        /*082c*/ 	.word	0x00000040
        /*0830*/ 	.short	0x010a
        /*0832*/ 	.byte	0xff
	.zero		1


	//   ....[115]....
        /*0834*/ 	.word	0x00008690
        /*0838*/ 	.word	0x00000000
        /*083c*/ 	.word	0x00000048
        /*0840*/ 	.short	0x010a
        /*0842*/ 	.byte	0xff
	.zero		1


	//   ....[116]....
        /*0844*/ 	.word	0x000086f0
        /*0848*/ 	.word	0x00000000
        /*084c*/ 	.word	0x00000040
        /*0850*/ 	.short	0x010a
        /*0852*/ 	.byte	0xff
	.zero		1


	//   ....[117]....
        /*0854*/ 	.word	0x00008740
        /*0858*/ 	.word	0x00000003
        /*085c*/ 	.word	0x00000060
        /*0860*/ 	.short	0x010a
        /*0862*/ 	.byte	0xff
	.zero		1


	//   ....[118]....
        /*0864*/ 	.word	0x00008790
        /*0868*/ 	.word	0x00000004
        /*086c*/ 	.word	0x00000030
        /*0870*/ 	.short	0x010a
        /*0872*/ 	.byte	0xff
	.zero		1


	//   ....[119]....
        /*0874*/ 	.word	0x000087e0
        /*0878*/ 	.word	0x00000050
        /*087c*/ 	.word	0x00000080
        /*0880*/ 	.short	0x010a
        /*0882*/ 	.byte	0xff
	.zero		1


	//   ....[120]....
        /*0884*/ 	.word	0x00008830
        /*0888*/ 	.word	0x00000003
        /*088c*/ 	.word	0x00000030
        /*0890*/ 	.short	0x010a
        /*0892*/ 	.byte	0xff
	.zero		1


	//----- nvinfo : EIATTR_NUM_MBARRIERS
	.align		4
.L_47:
        /*0894*/ 	.byte	0x03, 0x38
        /*0896*/ 	.short	0x001d


	//----- nvinfo : EIATTR_EXIT_INSTR_OFFSETS
	.align		4
        /*0898*/ 	.byte	0x04, 0x1c
        /*089a*/ 	.short	(.L_49 - .L_48)


	//   ....[0]....
.L_48:
        /*089c*/ 	.word	0x00002a10


	//   ....[1]....
        /*08a0*/ 	.word	0x00002f00


	//   ....[2]....
        /*08a4*/ 	.word	0x00002f60


	//   ....[3]....
        /*08a8*/ 	.word	0x00004200


	//   ....[4]....
        /*08ac*/ 	.word	0x000050e0


	//   ....[5]....
        /*08b0*/ 	.word	0x00005120


	//   ....[6]....
        /*08b4*/ 	.word	0x00007e10


	//----- nvinfo : EIATTR_MAX_THREADS
	.align		4
.L_49:
        /*08b8*/ 	.byte	0x04, 0x05
        /*08ba*/ 	.short	(.L_51 - .L_50)
.L_50:
        /*08bc*/ 	.word	0x00000100
        /*08c0*/ 	.word	0x00000001
        /*08c4*/ 	.word	0x00000001


	//----- nvinfo : EIATTR_CRS_STACK_SIZE
	.align		4
.L_51:
        /*08c8*/ 	.byte	0x04, 0x1e
        /*08ca*/ 	.short	(.L_53 - .L_52)
.L_52:
        /*08cc*/ 	.word	0x00000000


	//----- nvinfo : EIATTR_CBANK_PARAM_SIZE
	.align		4
.L_53:
        /*08d0*/ 	.byte	0x03, 0x19
        /*08d2*/ 	.short	0x0800


	//----- nvinfo : EIATTR_PARAM_CBANK
	.align		4
        /*08d4*/ 	.byte	0x04, 0x0a
        /*08d6*/ 	.short	(.L_55 - .L_54)
	.align		4
.L_54:
        /*08d8*/ 	.word	index@(.nv.constant0._ZN7cutlass13device_kernelINS_4gemm6kernel13GemmUniversalIN4cute5tupleIJiiiiEEENS1_10collective13CollectiveMmaINS1_35MainloopSm100TmaUmmaWarpSpecializedILi3ELi2ELi4ENS5_IJNS4_1CILi2EEESB_NSA_ILi1EEEEEEEENS5_IJNSA_ILi128EEESF_NSA_ILi64EEEEEEaNS5_IJlSC_lEEEaSI_NS4_8TiledMMAINS4_8MMA_AtomIJNS4_21SM100_MMA_S8_2x1SM_SSIaaiLi128ELi128ELNS4_4UMMA5MajorE0ELSN_0ELNSM_8SaturateE0EEEEEENS4_6LayoutINS5_IJSC_SC_SC_EEENS5_IJNSA_ILi0EEEST_ST_EEEEENS5_IJNS4_10UnderscoreESW_SW_EEEEENS4_28SM100_TMA_2SM_LOAD_MULTICASTENS4_14ComposedLayoutINS4_7SwizzleILi2ELi4ELi3EEENS4_18smem_ptr_flag_bitsILi8EEENSR_INS5_IJNSA_ILi8EEESG_EEENS5_IJSG_SC_EEEEEEEvNS4_8identityENS4_18SM100_TMA_2SM_LOADES19_vS1A_EENS_8epilogue10collective18CollectiveEpilogueINS1D_23Sm100TmaWarpSpecializedILi2ELi2ELi32ELb0ELb0EEEJNS5_IJSG_SF_SG_EEENS5_IJNSR_ISG_SC_EENSR_INS5_IJNSA_ILi32EEESB_EEENS5_IJSC_SG_EEEEEEEEaSI_aSI_NS1D_6fusion15FusionCallbacksIS1H_NS1P_17LinearCombinationIaiaiLNS_15FloatRoundStyleE2EEES1I_S1O_JEEENS4_5SM1004TMEM4LOAD26SM100_TMEM_LOAD_32dp32b32xENS4_13SM90_TMA_LOADENS10_INS11_ILi1ELi4ELi3EEES14_NSR_INS5_IJS15_S1K_EEENS5_IJS1K_SC_EEEEEEENS4_39AutoVectorizingCopyWithAssumedAlignmentILi128EEENS4_14SM90_TMA_STOREES24_S26_S26_EEEvvEEEEvNT_6ParamsE)
        /*08dc*/ 	.short	0x0380
        /*08de*/ 	.short	0x0800


	//----- nvinfo : EIATTR_SW_WAR
	.align		4
.L_55:
        /*08e0*/ 	.byte	0x04, 0x36
        /*08e2*/ 	.short	(.L_57 - .L_56)
.L_56:
        /*08e4*/ 	.word	0x00000008
.L_57:


//--------------------- .nv.callgraph             --------------------------
	.section	.nv.callgraph,"",@"SHT_CUDA_CALLGRAPH"
	.align	4
	.sectionentsize	8
	.align		4
        /*0000*/ 	.word	0x00000000
	.align		4
        /*0004*/ 	.word	0xffffffff
	.align		4
        /*0008*/ 	.word	index@(_ZN7cutlass13device_kernelINS_4gemm6kernel13GemmUniversalIN4cute5tupleIJiiiiEEENS1_10collective13CollectiveMmaINS1_35MainloopSm100TmaUmmaWarpSpecializedILi3ELi2ELi4ENS5_IJNS4_1CILi2EEESB_NSA_ILi1EEEEEEEENS5_IJNSA_ILi128EEESF_NSA_ILi64EEEEEEaNS5_IJlSC_lEEEaSI_NS4_8TiledMMAINS4_8MMA_AtomIJNS4_21SM100_MMA_S8_2x1SM_SSIaaiLi128ELi128ELNS4_4UMMA5MajorE0ELSN_0ELNSM_8SaturateE0EEEEEENS4_6LayoutINS5_IJSC_SC_SC_EEENS5_IJNSA_ILi0EEEST_ST_EEEEENS5_IJNS4_10UnderscoreESW_SW_EEEEENS4_28SM100_TMA_2SM_LOAD_MULTICASTENS4_14ComposedLayoutINS4_7SwizzleILi2ELi4ELi3EEENS4_18smem_ptr_flag_bitsILi8EEENSR_INS5_IJNSA_ILi8EEESG_EEENS5_IJSG_SC_EEEEEEEvNS4_8identityENS4_18SM100_TMA_2SM_LOADES19_vS1A_EENS_8epilogue10collective18CollectiveEpilogueINS1D_23Sm100TmaWarpSpecializedILi2ELi2ELi32ELb0ELb0EEEJNS5_IJSG_SF_SG_EEENS5_IJNSR_ISG_SC_EENSR_INS5_IJNSA_ILi32EEESB_EEENS5_IJSC_SG_EEEEEEEEaSI_aSI_NS1D_6fusion15FusionCallbacksIS1H_NS1P_17LinearCombinationIaiaiLNS_15FloatRoundStyleE2EEES1I_S1O_JEEENS4_5SM1004TMEM4LOAD26SM100_TMEM_LOAD_32dp32b32xENS4_13SM90_TMA_LOADENS10_INS11_ILi1ELi4ELi3EEES14_NSR_INS5_IJS15_S1K_EEENS5_IJS1K_SC_EEEEEEENS4_39AutoVectorizingCopyWithAssumedAlignmentILi128EEENS4_14SM90_TMA_STOREES24_S26_S26_EEEvvEEEEvNT_6ParamsE)
	.align		4
        /*000c*/ 	.word	index@(__assertfail)
	.align		4
        /*0010*/ 	.word	0x00000000
	.align		4
        /*0014*/ 	.word	0xfffffffe
	.align		4
        /*0018*/ 	.word	0x00000000
	.align		4
        /*001c*/ 	.word	0xfffffffd
	.align		4
        /*0020*/ 	.word	0x00000000
	.align		4
        /*0024*/ 	.word	0xfffffffc


//--------------------- .nv.constant4             --------------------------
	.section	.nv.constant4,"a",@progbits
	.align	8
	.align		8
.nv.constant4:
        /*0000*/ 	.dword	__assertfail
	.align		8
        /*0008*/ 	.dword	__unnamed_1
	.align		8
        /*0010*/ 	.dword	__unnamed_2
	.align		8
        /*0018*/ 	.dword	_ZN40_INTERNAL_2f64bd05_4_k_cu_c680387f_103934cuda3std3__45__cpo5beginE
	.align		8
        /*0020*/ 	.dword	_ZN40_INTERNAL_2f64bd05_4_k_cu_c680387f_103934cuda3std3__45__cpo3endE
	.align		8
        /*0028*/ 	.dword	_ZN40_INTERNAL_2f64bd05_4_k_cu_c680387f_103934cuda3std3__45__cpo6cbeginE
	.align		8
        /*0030*/ 	.dword	_ZN40_INTERNAL_2f64bd05_4_k_cu_c680387f_103934cuda3std3__45__cpo4cendE
	.align		8
        /*0038*/ 	.dword	_ZN40_INTERNAL_2f64bd05_4_k_cu_c680387f_103934cuda3std3__442_GLOBAL__N__2f64bd05_4_k_cu_c680387f_103936ignoreE
	.align		8
        /*0040*/ 	.dword	_ZN40_INTERNAL_2f64bd05_4_k_cu_c680387f_103934cuda3std3__419piecewise_constructE
	.align		8
        /*0048*/ 	.dword	_ZN40_INTERNAL_2f64bd05_4_k_cu_c680387f_103934cuda3std3__48in_placeE
	.align		8
        /*0050*/ 	.dword	_ZN40_INTERNAL_2f64bd05_4_k_cu_c680387f_103934cuda3std6ranges3__45__cpo4swapE
	.align		8
        /*0058*/ 	.dword	_ZN40_INTERNAL_2f64bd05_4_k_cu_c680387f_103934cuda3std6ranges3__45__cpo9iter_moveE
	.align		8
        /*0060*/ 	.dword	_ZN40_INTERNAL_2f64bd05_4_k_cu_c680387f_103934cute7productE
	.align		8
        /*0068*/ 	.dword	_ZN40_INTERNAL_2f64bd05_4_k_cu_c680387f_103934cute1_E
	.align		8
        /*0070*/ 	.dword	$str$25
	.align		8
        /*0078*/ 	.dword	$str$26
	.align		8
        /*0080*/ 	.dword	$str$27
	.align		8
        /*0088*/ 	.dword	$str$28


//--------------------- .text._ZN7cutlass13device_kernelINS_4gemm6kernel13GemmUniversalIN4cute5tupleIJiiiiEEENS1_10collective13CollectiveMmaINS1_35MainloopSm100TmaUmmaWarpSpecializedILi3ELi2ELi4ENS5_IJNS4_1CILi2EEESB_NSA_ILi1EEEEEEEENS5_IJNSA_ILi128EEESF_NSA_ILi64EEEEEEaNS5_IJlSC_lEEEaSI_NS4_8TiledMMAINS4_8MMA_AtomIJNS4_21SM100_MMA_S8_2x1SM_SSIaaiLi128ELi128ELNS4_4UMMA5MajorE0ELSN_0ELNSM_8SaturateE0EEEEEENS4_6LayoutINS5_IJSC_SC_SC_EEENS5_IJNSA_ILi0EEEST_ST_EEEEENS5_IJNS4_10UnderscoreESW_SW_EEEEENS4_28SM100_TMA_2SM_LOAD_MULTICASTENS4_14ComposedLayoutINS4_7SwizzleILi2ELi4ELi3EEENS4_18smem_ptr_flag_bitsILi8EEENSR_INS5_IJNSA_ILi8EEESG_EEENS5_IJSG_SC_EEEEEEEvNS4_8identityENS4_18SM100_TMA_2SM_LOADES19_vS1A_EENS_8epilogue10collective18CollectiveEpilogueINS1D_23Sm100TmaWarpSpecializedILi2ELi2ELi32ELb0ELb0EEEJNS5_IJSG_SF_SG_EEENS5_IJNSR_ISG_SC_EENSR_INS5_IJNSA_ILi32EEESB_EEENS5_IJSC_SG_EEEEEEEEaSI_aSI_NS1D_6fusion15FusionCallbacksIS1H_NS1P_17LinearCombinationIaiaiLNS_15FloatRoundStyleE2EEES1I_S1O_JEEENS4_5SM1004TMEM4LOAD26SM100_TMEM_LOAD_32dp32b32xENS4_13SM90_TMA_LOADENS10_INS11_ILi1ELi4ELi3EEES14_NSR_INS5_IJS15_S1K_EEENS5_IJS1K_SC_EEEEEEENS4_39AutoVectorizingCopyWithAssumedAlignmentILi128EEENS4_14SM90_TMA_STOREES24_S26_S26_EEEvvEEEEvNT_6ParamsE --------------------------
	.section	.text._ZN7cutlass13device_kernelINS_4gemm6kernel13GemmUniversalIN4cute5tupleIJiiiiEEENS1_10collective13CollectiveMmaINS1_35MainloopSm100TmaUmmaWarpSpecializedILi3ELi2ELi4ENS5_IJNS4_1CILi2EEESB_NSA_ILi1EEEEEEEENS5_IJNSA_ILi128EEESF_NSA_ILi64EEEEEEaNS5_IJlSC_lEEEaSI_NS4_8TiledMMAINS4_8MMA_AtomIJNS4_21SM100_MMA_S8_2x1SM_SSIaaiLi128ELi128ELNS4_4UMMA5MajorE0ELSN_0ELNSM_8SaturateE0EEEEEENS4_6LayoutINS5_IJSC_SC_SC_EEENS5_IJNSA_ILi0EEEST_ST_EEEEENS5_IJNS4_10UnderscoreESW_SW_EEEEENS4_28SM100_TMA_2SM_LOAD_MULTICASTENS4_14ComposedLayoutINS4_7SwizzleILi2ELi4ELi3EEENS4_18smem_ptr_flag_bitsILi8EEENSR_INS5_IJNSA_ILi8EEESG_EEENS5_IJSG_SC_EEEEEEEvNS4_8identityENS4_18SM100_TMA_2SM_LOADES19_vS1A_EENS_8epilogue10collective18CollectiveEpilogueINS1D_23Sm100TmaWarpSpecializedILi2ELi2ELi32ELb0ELb0EEEJNS5_IJSG_SF_SG_EEENS5_IJNSR_ISG_SC_EENSR_INS5_IJNSA_ILi32EEESB_EEENS5_IJSC_SG_EEEEEEEEaSI_aSI_NS1D_6fusion15FusionCallbacksIS1H_NS1P_17LinearCombinationIaiaiLNS_15FloatRoundStyleE2EEES1I_S1O_JEEENS4_5SM1004TMEM4LOAD26SM100_TMEM_LOAD_32dp32b32xENS4_13SM90_TMA_LOADENS10_INS11_ILi1ELi4ELi3EEES14_NSR_INS5_IJS15_S1K_EEENS5_IJS1K_SC_EEEEEEENS4_39AutoVectorizingCopyWithAssumedAlignmentILi128EEENS4_14SM90_TMA_STOREES24_S26_S26_EEEvvEEEEvNT_6ParamsE,"ax",@progbits
	.align	128
.text._ZN7cutlass13device_kernelINS_4gemm6kernel13GemmUniversalIN4cute5tupleIJiiiiEEENS1_10collective13CollectiveMmaINS1_35MainloopSm100TmaUmmaWarpSpecializedILi3ELi2ELi4ENS5_IJNS4_1CILi2EEESB_NSA_ILi1EEEEEEEENS5_IJNSA_ILi128EEESF_NSA_ILi64EEEEEEaNS5_IJlSC_lEEEaSI_NS4_8TiledMMAINS4_8MMA_AtomIJNS4_21SM100_MMA_S8_2x1SM_SSIaaiLi128ELi128ELNS4_4UMMA5MajorE0ELSN_0ELNSM_8SaturateE0EEEEEENS4_6LayoutINS5_IJSC_SC_SC_EEENS5_IJNSA_ILi0EEEST_ST_EEEEENS5_IJNS4_10UnderscoreESW_SW_EEEEENS4_28SM100_TMA_2SM_LOAD_MULTICASTENS4_14ComposedLayoutINS4_7SwizzleILi2ELi4ELi3EEENS4_18smem_ptr_flag_bitsILi8EEENSR_INS5_IJNSA_ILi8EEESG_EEENS5_IJSG_SC_EEEEEEEvNS4_8identityENS4_18SM100_TMA_2SM_LOADES19_vS1A_EENS_8epilogue10collective18CollectiveEpilogueINS1D_23Sm100TmaWarpSpecializedILi2ELi2ELi32ELb0ELb0EEEJNS5_IJSG_SF_SG_EEENS5_IJNSR_ISG_SC_EENSR_INS5_IJNSA_ILi32EEESB_EEENS5_IJSC_SG_EEEEEEEEaSI_aSI_NS1D_6fusion15FusionCallbacksIS1H_NS1P_17LinearCombinationIaiaiLNS_15FloatRoundStyleE2EEES1I_S1O_JEEENS4_5SM1004TMEM4LOAD26SM100_TMEM_LOAD_32dp32b32xENS4_13SM90_TMA_LOADENS10_INS11_ILi1ELi4ELi3EEES14_NSR_INS5_IJS15_S1K_EEENS5_IJS1K_SC_EEEEEEENS4_39AutoVectorizingCopyWithAssumedAlignmentILi128EEENS4_14SM90_TMA_STOREES24_S26_S26_EEEvvEEEEvNT_6ParamsE:
        .type           _ZN7cutlass13device_kernelINS_4gemm6kernel13GemmUniversalIN4cute5tupleIJiiiiEEENS1_10collective13CollectiveMmaINS1_35MainloopSm100TmaUmmaWarpSpecializedILi3ELi2ELi4ENS5_IJNS4_1CILi2EEESB_NSA_ILi1EEEEEEEENS5_IJNSA_ILi128EEESF_NSA_ILi64EEEEEEaNS5_IJlSC_lEEEaSI_NS4_8TiledMMAINS4_8MMA_AtomIJNS4_21SM100_MMA_S8_2x1SM_SSIaaiLi128ELi128ELNS4_4UMMA5MajorE0ELSN_0ELNSM_8SaturateE0EEEEEENS4_6LayoutINS5_IJSC_SC_SC_EEENS5_IJNSA_ILi0EEEST_ST_EEEEENS5_IJNS4_10UnderscoreESW_SW_EEEEENS4_28SM100_TMA_2SM_LOAD_MULTICASTENS4_14ComposedLayoutINS4_7SwizzleILi2ELi4ELi3EEENS4_18smem_ptr_flag_bitsILi8EEENSR_INS5_IJNSA_ILi8EEESG_EEENS5_IJSG_SC_EEEEEEEvNS4_8identityENS4_18SM100_TMA_2SM_LOADES19_vS1A_EENS_8epilogue10collective18CollectiveEpilogueINS1D_23Sm100TmaWarpSpecializedILi2ELi2ELi32ELb0ELb0EEEJNS5_IJSG_SF_SG_EEENS5_IJNSR_ISG_SC_EENSR_INS5_IJNSA_ILi32EEESB_EEENS5_IJSC_SG_EEEEEEEEaSI_aSI_NS1D_6fusion15FusionCallbacksIS1H_NS1P_17LinearCombinationIaiaiLNS_15FloatRoundStyleE2EEES1I_S1O_JEEENS4_5SM1004TMEM4LOAD26SM100_TMEM_LOAD_32dp32b32xENS4_13SM90_TMA_LOADENS10_INS11_ILi1ELi4ELi3EEES14_NSR_INS5_IJS15_S1K_EEENS5_IJS1K_SC_EEEEEEENS4_39AutoVectorizingCopyWithAssumedAlignmentILi128EEENS4_14SM90_TMA_STOREES24_S26_S26_EEEvvEEEEvNT_6ParamsE,@function
        .size           _ZN7cutlass13device_kernelINS_4gemm6kernel13GemmUniversalIN4cute5tupleIJiiiiEEENS1_10collective13CollectiveMmaINS1_35MainloopSm100TmaUmmaWarpSpecializedILi3ELi2ELi4ENS5_IJNS4_1CILi2EEESB_NSA_ILi1EEEEEEEENS5_IJNSA_ILi128EEESF_NSA_ILi64EEEEEEaNS5_IJlSC_lEEEaSI_NS4_8TiledMMAINS4_8MMA_AtomIJNS4_21SM100_MMA_S8_2x1SM_SSIaaiLi128ELi128ELNS4_4UMMA5MajorE0ELSN_0ELNSM_8SaturateE0EEEEEENS4_6LayoutINS5_IJSC_SC_SC_EEENS5_IJNSA_ILi0EEEST_ST_EEEEENS5_IJNS4_10UnderscoreESW_SW_EEEEENS4_28SM100_TMA_2SM_LOAD_MULTICASTENS4_14ComposedLayoutINS4_7SwizzleILi2ELi4ELi3EEENS4_18smem_ptr_flag_bitsILi8EEENSR_INS5_IJNSA_ILi8EEESG_EEENS5_IJSG_SC_EEEEEEEvNS4_8identityENS4_18SM100_TMA_2SM_LOADES19_vS1A_EENS_8epilogue10collective18CollectiveEpilogueINS1D_23Sm100TmaWarpSpecializedILi2ELi2ELi32ELb0ELb0EEEJNS5_IJSG_SF_SG_EEENS5_IJNSR_ISG_SC_EENSR_INS5_IJNSA_ILi32EEESB_EEENS5_IJSC_SG_EEEEEEEEaSI_aSI_NS1D_6fusion15FusionCallbacksIS1H_NS1P_17LinearCombinationIaiaiLNS_15FloatRoundStyleE2EEES1I_S1O_JEEENS4_5SM1004TMEM4LOAD26SM100_TMEM_LOAD_32dp32b32xENS4_13SM90_TMA_LOADENS10_INS11_ILi1ELi4ELi3EEES14_NSR_INS5_IJS15_S1K_EEENS5_IJS1K_SC_EEEEEEENS4_39AutoVectorizingCopyWithAssumedAlignmentILi128EEENS4_14SM90_TMA_STOREES24_S26_S26_EEEvvEEEEvNT_6ParamsE,(.L_x_160 - _ZN7cutlass13device_kernelINS_4gemm6kernel13GemmUniversalIN4cute5tupleIJiiiiEEENS1_10collective13CollectiveMmaINS1_35MainloopSm100TmaUmmaWarpSpecializedILi3ELi2ELi4ENS5_IJNS4_1CILi2EEESB_NSA_ILi1EEEEEEEENS5_IJNSA_ILi128EEESF_NSA_ILi64EEEEEEaNS5_IJlSC_lEEEaSI_NS4_8TiledMMAINS4_8MMA_AtomIJNS4_21SM100_MMA_S8_2x1SM_SSIaaiLi128ELi128ELNS4_4UMMA5MajorE0ELSN_0ELNSM_8SaturateE0EEEEEENS4_6LayoutINS5_IJSC_SC_SC_EEENS5_IJNSA_ILi0EEEST_ST_EEEEENS5_IJNS4_10UnderscoreESW_SW_EEEEENS4_28SM100_TMA_2SM_LOAD_MULTICASTENS4_14ComposedLayoutINS4_7SwizzleILi2ELi4ELi3EEENS4_18smem_ptr_flag_bitsILi8EEENSR_INS5_IJNSA_ILi8EEESG_EEENS5_IJSG_SC_EEEEEEEvNS4_8identityENS4_18SM100_TMA_2SM_LOADES19_vS1A_EENS_8epilogue10collective18CollectiveEpilogueINS1D_23Sm100TmaWarpSpecializedILi2ELi2ELi32ELb0ELb0EEEJNS5_IJSG_SF_SG_EEENS5_IJNSR_ISG_SC_EENSR_INS5_IJNSA_ILi32EEESB_EEENS5_IJSC_SG_EEEEEEEEaSI_aSI_NS1D_6fusion15FusionCallbacksIS1H_NS1P_17LinearCombinationIaiaiLNS_15FloatRoundStyleE2EEES1I_S1O_JEEENS4_5SM1004TMEM4LOAD26SM100_TMEM_LOAD_32dp32b32xENS4_13SM90_TMA_LOADENS10_INS11_ILi1ELi4ELi3EEES14_NSR_INS5_IJS15_S1K_EEENS5_IJS1K_SC_EEEEEEENS4_39AutoVectorizingCopyWithAssumedAlignmentILi128EEENS4_14SM90_TMA_STOREES24_S26_S26_EEEvvEEEEvNT_6ParamsE)
        .other          _ZN7cutlass13device_kernelINS_4gemm6kernel13GemmUniversalIN4cute5tupleIJiiiiEEENS1_10collective13CollectiveMmaINS1_35MainloopSm100TmaUmmaWarpSpecializedILi3ELi2ELi4ENS5_IJNS4_1CILi2EEESB_NSA_ILi1EEEEEEEENS5_IJNSA_ILi128EEESF_NSA_ILi64EEEEEEaNS5_IJlSC_lEEEaSI_NS4_8TiledMMAINS4_8MMA_AtomIJNS4_21SM100_MMA_S8_2x1SM_SSIaaiLi128ELi128ELNS4_4UMMA5MajorE0ELSN_0ELNSM_8SaturateE0EEEEEENS4_6LayoutINS5_IJSC_SC_SC_EEENS5_IJNSA_ILi0EEEST_ST_EEEEENS5_IJNS4_10UnderscoreESW_SW_EEEEENS4_28SM100_TMA_2SM_LOAD_MULTICASTENS4_14ComposedLayoutINS4_7SwizzleILi2ELi4ELi3EEENS4_18smem_ptr_flag_bitsILi8EEENSR_INS5_IJNSA_ILi8EEESG_EEENS5_IJSG_SC_EEEEEEEvNS4_8identityENS4_18SM100_TMA_2SM_LOADES19_vS1A_EENS_8epilogue10collective18CollectiveEpilogueINS1D_23Sm100TmaWarpSpecializedILi2ELi2ELi32ELb0ELb0EEEJNS5_IJSG_SF_SG_EEENS5_IJNSR_ISG_SC_EENSR_INS5_IJNSA_ILi32EEESB_EEENS5_IJSC_SG_EEEEEEEEaSI_aSI_NS1D_6fusion15FusionCallbacksIS1H_NS1P_17LinearCombinationIaiaiLNS_15FloatRoundStyleE2EEES1I_S1O_JEEENS4_5SM1004TMEM4LOAD26SM100_TMEM_LOAD_32dp32b32xENS4_13SM90_TMA_LOADENS10_INS11_ILi1ELi4ELi3EEES14_NSR_INS5_IJS15_S1K_EEENS5_IJS1K_SC_EEEEEEENS4_39AutoVectorizingCopyWithAssumedAlignmentILi128EEENS4_14SM90_TMA_STOREES24_S26_S26_EEEvvEEEEvNT_6ParamsE,@"STO_CUDA_ENTRY STV_DEFAULT"
_ZN7cutlass13device_kernelINS_4gemm6kernel13GemmUniversalIN4cute5tupleIJiiiiEEENS1_10collective13CollectiveMmaINS1_35MainloopSm100TmaUmmaWarpSpecializedILi3ELi2ELi4ENS5_IJNS4_1CILi2EEESB_NSA_ILi1EEEEEEEENS5_IJNSA_ILi128EEESF_NSA_ILi64EEEEEEaNS5_IJlSC_lEEEaSI_NS4_8TiledMMAINS4_8MMA_AtomIJNS4_21SM100_MMA_S8_2x1SM_SSIaaiLi128ELi128ELNS4_4UMMA5MajorE0ELSN_0ELNSM_8SaturateE0EEEEEENS4_6LayoutINS5_IJSC_SC_SC_EEENS5_IJNSA_ILi0EEEST_ST_EEEEENS5_IJNS4_10UnderscoreESW_SW_EEEEENS4_28SM100_TMA_2SM_LOAD_MULTICASTENS4_14ComposedLayoutINS4_7SwizzleILi2ELi4ELi3EEENS4_18smem_ptr_flag_bitsILi8EEENSR_INS5_IJNSA_ILi8EEESG_EEENS5_IJSG_SC_EEEEEEEvNS4_8identityENS4_18SM100_TMA_2SM_LOADES19_vS1A_EENS_8epilogue10collective18CollectiveEpilogueINS1D_23Sm100TmaWarpSpecializedILi2ELi2ELi32ELb0ELb0EEEJNS5_IJSG_SF_SG_EEENS5_IJNSR_ISG_SC_EENSR_INS5_IJNSA_ILi32EEESB_EEENS5_IJSC_SG_EEEEEEEEaSI_aSI_NS1D_6fusion15FusionCallbacksIS1H_NS1P_17LinearCombinationIaiaiLNS_15FloatRoundStyleE2EEES1I_S1O_JEEENS4_5SM1004TMEM4LOAD26SM100_TMEM_LOAD_32dp32b32xENS4_13SM90_TMA_LOADENS10_INS11_ILi1ELi4ELi3EEES14_NSR_INS5_IJS15_S1K_EEENS5_IJS1K_SC_EEEEEEENS4_39AutoVectorizingCopyWithAssumedAlignmentILi128EEENS4_14SM90_TMA_STOREES24_S26_S26_EEEvvEEEEvNT_6ParamsE:
[----:B------:R-:W1:Y:S01]  /*0000*/  LDC R1, c[0x0][0x37c] ;  /* 0x0000df00ff017b82 */ /* 0x000e620000000800 */
[----:B------:R-:W2:Y:S01]  /*0010*/  S2R R87, SR_TID.X ;  /* 0x0000000000577919 */ /* 0x000ea20000002100 */
[----:B------:R-:W3:Y:S06]  /*0020*/  LDCU.64 UR8, c[0x0][0x890] ;  /* 0x00011200ff0877ac */ /* 0x000eec0008000a00 */
[----:B------:R-:W4:Y:S01]  /*0030*/  S2UR UR46, SR_CgaCtaId ;  /* 0x00000000002e79c3 */ /* 0x000f220000008800 */
[----:B------:R-:W-:Y:S02]  /*0040*/  PRMT R76, RZ, 0x7610, R76 ;  /* 0x00007610ff4c7816 */ /* 0x000fe4000000004c */
[----:B------:R-:W-:Y:S01]  /*0050*/  ELECT P1, URZ, PT ;  /* 0x0000000000ff782f */ /* 0x000fe20003820000 */
[----:B---3--:R-:W-:-:S04]  /*0060*/  UISETP.NE.U32.AND UP0, UPT, UR8, URZ, UPT ;  /* 0x000000ff0800728c */ /* 0x008fc8000bf05070 */
[----:B------:R-:W-:Y:S02]  /*0070*/  UISETP.NE.AND.EX UP0, UPT, UR9, URZ, UPT, UP0 ;  /* 0x000000ff0900728c */ /* 0x000fe4000bf05300 */
[----:B----4-:R-:W-:Y:S02]  /*0080*/  ULOP3.LUT UR33, UR46, 0x1, URZ, 0xc0, !UPT ;  /* 0x000000012e217892 */ /* 0x010fe4000f8ec0ff */
[----:B------:R-:W-:Y:S01]  /*0090*/  ULOP3.LUT UR34, UR46, 0x1, URZ, 0x3c, !UPT ;  /* 0x000000012e227892 */ /* 0x000fe2000f8e3cff */
[----:B--2---:R-:W-:-:S05]  /*00a0*/  SHF.R.U32.HI R77, RZ, 0x5, R87 ;  /* 0x00000005ff4d7819 */ /* 0x004fca0000011657 */
[----:B------:R-:W2:Y:S02]  /*00b0*/  SHFL.IDX PT, R0, R77, RZ, 0x1f ;  /* 0x00001fff4d007589 */ /* 0x000ea400000e0000 */
[----:B--2---:R-:W-:Y:S01]  /*00c0*/  R2UR UR25, R0 ;  /* 0x00000000001972ca */ /* 0x004fe200000e0000 */
[----:B-1----:R-:W-:-:S14]  /*00d0*/  BRA.U UP0, `(.L_x_0) ;  /* 0x0000000100307547 */ /* 0x002fdc000b800000 */
[----:B------:R-:W1:Y:S02]  /*00e0*/  LDCU.64 UR4, c[0x0][0x888] ;  /* 0x00011100ff0477ac */ /* 0x000e640008000a00 */
[----:B-1----:R-:W-:-:S04]  /*00f0*/  UISETP.NE.U32.AND UP0, UPT, UR4, URZ, UPT ;  /* 0x000000ff0400728c */ /* 0x002fc8000bf05070 */
[----:B------:R-:W-:-:S09]  /*0100*/  UISETP.NE.AND.EX UP0, UPT, UR5, URZ, UPT, UP0 ;  /* 0x000000ff0500728c */ /* 0x000fd2000bf05300 */
[----:B------:R-:W-:Y:S05]  /*0110*/  BRA.U !UP0, `(.L_x_1) ;  /* 0x0000000108147547 */ /* 0x000fea000b800000 */
[----:B------:R-:W1:Y:S01]  /*0120*/  LDC.64 R40, c[0x0][0x888] ;  /* 0x00022200ff287b82 */ /* 0x000e620000000a00 */
[----:B------:R-:W1:Y:S02]  /*0130*/  LDCU.64 UR4, c[0x0][0x358] ;  /* 0x00006b00ff0477ac */ /* 0x000e640008000a00 */
[----:B-1----:R1:W5:Y:S01]  /*0140*/  LDG.E R40, desc[UR4][R40.64] ;  /* 0x0000000428287981 */ /* 0x002362000c1e1900 */
[----:B------:R-:W-:Y:S01]  /*0150*/  HFMA2 R76, -RZ, RZ, 0, 5.9604644775390625e-08 ;  /* 0x00000001ff4c7431 */ /* 0x000fe200000001ff */
[----:B------:R-:W-:Y:S05]  /*0160*/  BRA `(.L_x_0) ;  /* 0x00000000000c7947 */ /* 0x000fea0003800000 */
.L_x_1:
[----:B------:R-:W1:Y:S01]  /*0170*/  LDCU UR4, c[0x0][0x880] ;  /* 0x00011000ff0477ac */ /* 0x000e620008000800 */
[----:B------:R-:W-:Y:S01]  /*0180*/  HFMA2 R76, -RZ, RZ, 0, 5.9604644775390625e-08 ;  /* 0x00000001ff4c7431 */ /* 0x000fe200000001ff */
[----:B-1----:R-:W-:-:S07]  /*0190*/  MOV R40, UR4 ;  /* 0x0000000400287c02 */ /* 0x002fce0008000f00 */
.L_x_0:
[----:B------:R-:W2:Y:S02]  /*01a0*/  LDCU.64 UR4, c[0x0][0x8b0] ;  /* 0x00011600ff0477ac */ /* 0x000ea40008000a00 */
[----:B--2---:R-:W-:-:S04]  /*01b0*/  UISETP.NE.U32.AND UP0, UPT, UR4, URZ, UPT ;  /* 0x000000ff0400728c */ /* 0x004fc8000bf05070 */
[----:B------:R-:W-:-:S09]  /*01c0*/  UISETP.NE.AND.EX UP0, UPT, UR5, URZ, UPT, UP0 ;  /* 0x000000ff0500728c */ /* 0x000fd2000bf05300 */
[----:B------:R-:W-:Y:S05]  /*01d0*/  BRA.U UP0, `(.L_x_2) ;  /* 0x0000000100287547 */ /* 0x000fea000b800000 */
[----:B------:R-:W2:Y:S02]  /*01e0*/  LDCU.64 UR4, c[0x0][0x8a8] ;  /* 0x00011500ff0477ac */ /* 0x000ea40008000a00 */
[----:B--2---:R-:W-:-:S04]  /*01f0*/  UISETP.NE.U32.AND UP0, UPT, UR4, URZ, UPT ;  /* 0x000000ff0400728c */ /* 0x004fc8000bf05070 */
[----:B------:R-:W-:-:S09]  /*0200*/  UISETP.NE.AND.EX UP0, UPT, UR5, URZ, UPT, UP0 ;  /* 0x000000ff0500728c */ /* 0x000fd2000bf05300 */
[----:B------:R-:W-:Y:S05]  /*0210*/  BRA.U !UP0, `(.L_x_3) ;  /* 0x0000000108107547 */ /* 0x000fea000b800000 */
[----:B------:R-:W2:Y:S01]  /*0220*/  LDC.64 R38, c[0x0][0x8a8] ;  /* 0x00022a00ff267b82 */ /* 0x000ea20000000a00 */
[----:B------:R-:W2:Y:S02]  /*0230*/  LDCU.64 UR4, c[0x0][0x358] ;  /* 0x00006b00ff0477ac */ /* 0x000ea40008000a00 */
[----:B--2---:R2:W5:Y:S01]  /*0240*/  LDG.E R38, desc[UR4][R38.64] ;  /* 0x0000000426267981 */ /* 0x004562000c1e1900 */
[----:B------:R-:W-:Y:S05]  /*0250*/  BRA `(.L_x_2) ;  /* 0x0000000000087947 */ /* 0x000fea0003800000 */
.L_x_3:
[----:B------:R-:W2:Y:S02]  /*0260*/  LDCU UR4, c[0x0][0x8a0] ;  /* 0x00011400ff0477ac */ /* 0x000ea40008000800 */
[----:B--2---:R-:W-:Y:S02]  /*0270*/  MOV R38, UR4 ;  /* 0x0000000400267c02 */ /* 0x004fe40008000f00 */
.L_x_2:
[----:B------:R-:W-:Y:S01]  /*0280*/  IMAD.U32 R0, RZ, RZ, UR25 ;  /* 0x00000019ff007e24 */ /* 0x000fe2000f8e00ff */
[----:B------:R-:W-:Y:S04]  /*0290*/  BSSY.RECONVERGENT B0, `(.L_x_4) ;  /* 0x000000c000007945 */ /* 0x000fe80003800200 */
[C---:B------:R-:W-:Y:S02]  /*02a0*/  ISETP.NE.OR P2, PT, R0.reuse, 0x1, !P1 ;  /* 0x000000010000780c */ /* 0x040fe40004f45670 */
[----:B------:R-:W-:-:S11]  /*02b0*/  ISETP.NE.OR P0, PT, R0, 0x3, !P1 ;  /* 0x000000030000780c */ /* 0x000fd60004f05670 */
[----:B------:R-:W-:Y:S05]  /*02c0*/  @P2 BRA `(.L_x_5) ;  /* 0x0000000000202947 */ /* 0x000fea0003800000 */
[----:B------:R-:W3:Y:S02]  /*02d0*/  LDCU.64 UR4, c[0x0][0x348] ;  /* 0x00006900ff0477ac */ /* 0x000ee40008000a00 */
[----:B---3--:R-:W-:Y:S02]  /*02e0*/  UIADD3 UR6, UP1, UPT, UR4, 0x80, URZ ;  /* 0x0000008004067890 */ /* 0x008fe4000ff3e0ff */
[----:B------:R-:W-:Y:S02]  /*02f0*/  UIADD3 UR4, UP0, UPT, UR4, 0x180, URZ ;  /* 0x0000018004047890 */ /* 0x000fe4000ff1e0ff */
[----:B------:R-:W-:Y:S02]  /*0300*/  UIADD3.X UR7, UPT, UPT, URZ, UR5, URZ, UP1, !UPT ;  /* 0x00000005ff077290 */ /* 0x000fe40008ffe4ff */
[----:B------:R-:W-:-:S07]  /*0310*/  UIADD3.X UR5, UPT, UPT, URZ, UR5, URZ, UP0, !UPT ;  /* 0x00000005ff057290 */ /* 0x000fce00087fe4ff */
[----:B------:R3:W-:Y:S02]  /*0320*/  UTMACCTL.PF [UR6] ;  /* 0x00000000060079b9 */ /* 0x0007e40008040000 */
[----:B------:R3:W-:Y:S02]  /*0330*/  UTMACCTL.PF [UR4] ;  /* 0x00000000040079b9 */ /* 0x0007e40008040000 */
[----:B---3--:R-:W-:Y:S01]  /*0340*/  NOP ;  /* 0x0000000000007918 */ /* 0x008fe20000000000 */
.L_x_5:
[----:B------:R-:W-:Y:S05]  /*0350*/  BSYNC.RECONVERGENT B0 ;  /* 0x0000000000007941 */ /* 0x000fea0003800200 */
.L_x_4:
[----:B------:R-:W-:Y:S04]  /*0360*/  BSSY.RECONVERGENT B0, `(.L_x_6) ;  /* 0x000000a000007945 */ /* 0x000fe80003800200 */
        /* <DEDUP_REMOVED lines=9> */
.L_x_7:
[----:B------:R-:W-:Y:S05]  /*0400*/  BSYNC.RECONVERGENT B0 ;  /* 0x0000000000007941 */ /* 0x000fea0003800200 */
.L_x_6:
[----:B------:R-:W3:Y:S01]  /*0410*/  LDCU.64 UR4, c[0x0][0x888] ;  /* 0x00011100ff0477ac */ /* 0x000ee20008000a00 */
[----:B------:R-:W-:Y:S02]  /*0420*/  UISETP.EQ.U32.AND UP1, UPT, UR8, URZ, UPT ;  /* 0x000000ff0800728c */ /* 0x000fe4000bf22070 */
[----:B------:R-:W-:Y:S02]  /*0430*/  UPLOP3.LUT UP3, UPT, UPT, UPT, UPT, 0x80, 0x8 ;  /* 0x000000000008789c */ /* 0x000fe40003f6f070 */
[----:B---3--:R-:W-:-:S04]  /*0440*/  UISETP.NE.U32.AND UP0, UPT, UR4, URZ, UPT ;  /* 0x000000ff0400728c */ /* 0x008fc8000bf05070 */
[----:B------:R-:W-:-:S04]  /*0450*/  UISETP.NE.AND.EX UP0, UPT, UR5, URZ, UPT, UP0 ;  /* 0x000000ff0500728c */ /* 0x000fc8000bf05300 */
[----:B------:R-:W-:-:S04]  /*0460*/  UISETP.EQ.OR.EX UP2, UPT, UR9, URZ, !UP0, UP1 ;  /* 0x000000ff0900728c */ /* 0x000fc8000c742710 */
[----:B------:R-:W-:-:S06]  /*0470*/  UP2UR UR4, UPR, URZ, 0x4 ;  /* 0x00000004ff047883 */ /* 0x000fcc0008000000 */
[----:B------:R-:W-:Y:S01]  /*0480*/  MOV R79, UR4 ;  /* 0x00000004004f7c02 */ /* 0x000fe20008000f00 */
[----:B------:R-:W-:Y:S06]  /*0490*/  BRA.U !UP2, `(.L_x_8) ;  /* 0x000000010a207547 */ /* 0x000fec000b800000 */
[----:B-----5:R-:W-:Y:S01]  /*04a0*/  R2UR UR5, R40 ;  /* 0x00000000280572ca */ /* 0x020fe200000e0000 */
[----:B------:R-:W-:Y:S02]  /*04b0*/  UISETP.NE.U32.AND UP1, UPT, UR8, URZ, UPT ;  /* 0x000000ff0800728c */ /* 0x000fe4000bf25070 */
[----:B------:R-:W-:Y:S02]  /*04c0*/  USEL UR4, URZ, 0xffffffff, UP0 ;  /* 0xffffffffff047887 */ /* 0x000fe40008000000 */
[----:B------:R-:W-:-:S08]  /*04d0*/  UISETP.NE.AND.EX UP1, UPT, UR9, URZ, UPT, UP1 ;  /* 0x000000ff0900728c */ /* 0x000fd0000bf25310 */
[----:B------:R-:W-:-:S04]  /*04e0*/  UISETP.NE.AND UP0, UPT, UR5, URZ, UPT ;  /* 0x000000ff0500728c */ /* 0x000fc8000bf05270 */
[----:B------:R-:W-:-:S04]  /*04f0*/  @!UP1 USEL UR4, URZ, 0xffffffff, UP0 ;  /* 0xffffffffff049887 */ /* 0x000fc80008000000 */
[----:B------:R-:W-:-:S04]  /*0500*/  ULOP3.LUT UR4, UR4, 0x1, URZ, 0xc0, !UPT ;  /* 0x0000000104047892 */ /* 0x000fc8000f8ec0ff */
[----:B------:R-:W-:-:S11]  /*0510*/  UISETP.NE.U32.AND UP3, UPT, UR4, 0x1, UPT ;  /* 0x000000010400788c */ /* 0x000fd6000bf65070 */
.L_x_8:
[----:B------:R-:W3:Y:S01]  /*0520*/  SHFL.IDX PT, R0, R77, RZ, 0x1f ;  /* 0x00001fff4d007589 */ /* 0x000ee200000e0000 */
[----:B------:R-:W-:-:S04]  /*0530*/  UISETP.NE.AND UP0, UPT, UR25, 0x2, UPT ;  /* 0x000000021900788c */ /* 0x000fc8000bf05270 */
[----:B------:R-:W-:Y:S02]  /*0540*/  UISETP.EQ.AND UP1, UPT, UR33, URZ, !UP0 ;  /* 0x000000ff2100728c */ /* 0x000fe4000c722270 */
[----:B------:R-:W-:-:S04]  /*0550*/  USEL UR41, URZ, 0x1, UP0 ;  /* 0x00000001ff297887 */ /* 0x000fc80008000000 */
[----:B------:R-:W-:Y:S02]  /*0560*/  PLOP3.LUT P3, PT, P1, PT, UP1, 0x80, 0x8 ;  /* 0x000000000008781c */ /* 0x000fe40000f6f018 */
[----:B---3--:R-:W-:-:S13]  /*0570*/  ISETP.NE.AND P0, PT, R0, RZ, PT ;  /* 0x000000ff0000720c */ /* 0x008fda0003f05270 */
[----:B------:R-:W-:Y:S05]  /*0580*/  @P0 BRA `(.L_x_9) ;  /* 0x00000000004c0947 */ /* 0x000fea0003800000 */
[----:B------:R-:W-:Y:S01]  /*0590*/  UMOV UR4, 0x400 ;  /* 0x0000040000047882 */ /* 0x000fe20000000000 */
[----:B------:R-:W-:Y:S01]  /*05a0*/  UMOV UR8, 0x1 ;  /* 0x0000000100087882 */ /* 0x000fe20000000000 */
[----:B------:R-:W-:Y:S01]  /*05b0*/  UMOV UR6, 0x2 ;  /* 0x0000000200067882 */ /* 0x000fe20000000000 */
[----:B------:R-:W-:Y:S02]  /*05c0*/  ULEA UR4, UR46, UR4, 0x18 ;  /* 0x000000042e047291 */ /* 0x000fe4000f8ec0ff */
[----:B------:R-:W-:-:S04]  /*05d0*/  UIADD3 UR8, UPT, UPT, -UR8, 0x100000, URZ ;  /* 0x0010000008087890 */ /* 0x000fc8000fffe1ff */
[----:B------:R-:W-:Y:S02]  /*05e0*/  USHF.L.U32 UR9, UR8, 0xb, URZ ;  /* 0x0000000b08097899 */ /* 0x000fe400080006ff */
[----:B------:R-:W-:Y:S02]  /*05f0*/  USHF.L.U32 UR8, UR8, 0x1, URZ ;  /* 0x0000000108087899 */ /* 0x000fe400080006ff */
[----:B------:R-:W-:-:S04]  /*0600*/  UIADD3 UR6, UPT, UPT, -UR6, 0x100000, URZ ;  /* 0x0010000006067890 */ /* 0x000fc8000fffe1ff */
[----:B------:R-:W-:Y:S02]  /*0610*/  USHF.L.U32 UR7, UR6, 0xb, URZ ;  /* 0x0000000b06077899 */ /* 0x000fe400080006ff */
[----:B------:R-:W-:Y:S01]  /*0620*/  USHF.L.U32 UR6, UR6, 0x1, URZ ;  /* 0x0000000106067899 */ /* 0x000fe200080006ff */
[----:B------:R-:W-:Y:S01]  /*0630*/  ELECT P0, URZ, PT ;  /* 0x0000000000ff782f */ /* 0x000fe20003800000 */
[----:B------:R-:W3:Y:S02]  /*0640*/  FENCE.VIEW.ASYNC.S ;  /* 0x00000000000073c6 */ /* 0x000ee40000000000 */
[----:B---3--:R3:W4:Y:S08]  /*0650*/  SYNCS.EXCH.64 URZ, [UR4], UR8 ;  /* 0x0000000804ff75b2 */ /* 0x0087300008000100 */
[----:B------:R3:W1:Y:S01]  /*0660*/  SYNCS.EXCH.64 URZ, [UR4+0x18], UR6 ;  /* 0x0000180604ff75b2 */ /* 0x0006620008000100 */
[----:B------:R3:W1:Y:S01]  /*0670*/  SYNCS.EXCH.64 URZ, [UR4+0x8], UR8 ;  /* 0x0000080804ff75b2 */ /* 0x0006620008000100 */
[----:B------:R3:W1:Y:S01]  /*0680*/  SYNCS.EXCH.64 URZ, [UR4+0x20], UR6 ;  /* 0x0000200604ff75b2 */ /* 0x0006620008000100 */
[----:B------:R3:W1:Y:S01]  /*0690*/  SYNCS.EXCH.64 URZ, [UR4+0x10], UR8 ;  /* 0x0000100804ff75b2 */ /* 0x0006620008000100 */
[----:B------:R3:W1:Y:S01]  /*06a0*/  SYNCS.EXCH.64 URZ, [UR4+0x28], UR6 ;  /* 0x0000280604ff75b2 */ /* 0x0006620008000100 */
[----:B------:R-:W-:Y:S01]  /*06b0*/  NOP ;  /* 0x0000000000007918 */ /* 0x000fe20000000000 */
.L_x_9:
[----:B------:R-:W2:Y:S01]  /*06c0*/  SHFL.IDX PT, R0, R77, RZ, 0x1f ;  /* 0x00001fff4d007589 */ /* 0x000ea200000e0000 */
[----:B------:R-:W-:Y:S01]  /*06d0*/  NOP ;  /* 0x0000000000007918 */ /* 0x000fe20000000000 */
[----:B--2---:R-:W-:-:S13]  /*06e0*/  ISETP.NE.AND P0, PT, R0, 0x1, PT ;  /* 0x000000010000780c */ /* 0x004fda0003f05270 */
[----:B------:R-:W-:Y:S05]  /*06f0*/  @P0 BRA `(.L_x_10) ;  /* 0x0000000000440947 */ /* 0x000fea0003800000 */
[----:B---3--:R-:W-:Y:S01]  /*0700*/  UMOV UR4, 0x400 ;  /* 0x0000040000047882 */ /* 0x008fe20000000000 */
        /* <DEDUP_REMOVED lines=10> */
[----:B------:R-:W2:Y:S02]  /*07b0*/  FENCE.VIEW.ASYNC.S ;  /* 0x00000000000073c6 */ /* 0x000ea40000000000 */
[----:B--2---:R2:W3:Y:S08]  /*07c0*/  SYNCS.EXCH.64 URZ, [UR4+0x30], UR8 ;  /* 0x0000300804ff75b2 */ /* 0x0044f00008000100 */
[----:B------:R2:W1:Y:S01]  /*07d0*/  SYNCS.EXCH.64 URZ, [UR4+0x40], UR6 ;  /* 0x0000400604ff75b2 */ /* 0x0004620008000100 */
[----:B------:R2:W1:Y:S01]  /*07e0*/  SYNCS.EXCH.64 URZ, [UR4+0x38], UR8 ;  /* 0x0000380804ff75b2 */ /* 0x0004620008000100 */
[----:B------:R2:W1:Y:S01]  /*07f0*/  SYNCS.EXCH.64 URZ, [UR4+0x48], UR6 ;  /* 0x0000480604ff75b2 */ /* 0x0004620008000100 */
[----:B------:R-:W-:Y:S01]  /*0800*/  NOP ;  /* 0x0000000000007918 */ /* 0x000fe20000000000 */
.L_x_10:
[----:B------:R-:W4:Y:S01]  /*0810*/  SHFL.IDX PT, R0, R77, RZ, 0x1f ;  /* 0x00001fff4d007589 */ /* 0x000f2200000e0000 */
[----:B------:R-:W-:Y:S01]  /*0820*/  NOP ;  /* 0x0000000000007918 */ /* 0x000fe20000000000 */
[----:B----4-:R-:W-:-:S13]  /*0830*/  ISETP.NE.AND P0, PT, R0, 0x3, PT ;  /* 0x000000030000780c */ /* 0x010fda0003f05270 */
[----:B------:R-:W-:Y:S05]  /*0840*/  @P0 BRA `(.L_x_11) ;  /* 0x00000000002c0947 */ /* 0x000fea0003800000 */
[----:B--23--:R-:W-:Y:S01]  /*0850*/  UMOV UR6, 0x400 ;  /* 0x0000040000067882 */ /* 0x00cfe20000000000 */
[----:B------:R-:W-:Y:S01]  /*0860*/  UMOV UR4, 0x20 ;  /* 0x0000002000047882 */ /* 0x000fe20000000000 */
[----:B------:R-:W-:Y:S02]  /*0870*/  ULEA UR6, UR46, UR6, 0x18 ;  /* 0x000000062e067291 */ /* 0x000fe4000f8ec0ff */
[----:B------:R-:W-:-:S04]  /*0880*/  UIADD3 UR4, UPT, UPT, -UR4, 0x100000, URZ ;  /* 0x0010000004047890 */ /* 0x000fc8000fffe1ff */
[----:B------:R-:W-:Y:S02]  /*0890*/  USHF.L.U32 UR5, UR4, 0xb, URZ ;  /* 0x0000000b04057899 */ /* 0x000fe400080006ff */
[----:B------:R-:W-:Y:S01]  /*08a0*/  USHF.L.U32 UR4, UR4, 0x1, URZ ;  /* 0x0000000104047899 */ /* 0x000fe200080006ff */
[----:B------:R-:W-:Y:S01]  /*08b0*/  ELECT P0, URZ, PT ;  /* 0x0000000000ff782f */ /* 0x000fe20003800000 */
[----:B------:R-:W2:Y:S10]  /*08c0*/  FENCE.VIEW.ASYNC.S ;  /* 0x00000000000073c6 */ /* 0x000eb40000000000 */
[----:B--2---:R4:W2:Y:S01]  /*08d0*/  SYNCS.EXCH.64 URZ, [UR6+0x50], UR4 ;  /* 0x0000500406ff75b2 */ /* 0x0048a20008000100 */
[----:B------:R4:W3:Y:S02]  /*08e0*/  SYNCS.EXCH.64 URZ, [UR6+0x58], UR4 ;  /* 0x0000580406ff75b2 */ /* 0x0008e40008000100 */
[----:B----4-:R-:W-:Y:S01]  /*08f0*/  NOP ;  /* 0x0000000000007918 */ /* 0x010fe20000000000 */
.L_x_11:
[----:B------:R-:W4:Y:S01]  /*0900*/  SHFL.IDX PT, R0, R77, RZ, 0x1f ;  /* 0x00001fff4d007589 */ /* 0x000f2200000e0000 */
[----:B------:R-:W-:Y:S01]  /*0910*/  NOP ;  /* 0x0000000000007918 */ /* 0x000fe20000000000 */
[----:B----4-:R-:W-:-:S13]  /*0920*/  ISETP.NE.AND P0, PT, R0, 0x4, PT ;  /* 0x000000040000780c */ /* 0x010fda0003f05270 */
[----:B------:R-:W-:Y:S05]  /*0930*/  @P0 BRA `(.L_x_12) ;  /* 0x0000000000480947 */ /* 0x000fea0003800000 */
[----:B--23--:R-:W-:Y:S01]  /*0940*/  UMOV UR4, 0x3a0 ;  /* 0x000003a000047882 */ /* 0x00cfe20000000000 */
[----:B------:R-:W-:Y:S01]  /*0950*/  UMOV UR6, 0x400 ;  /* 0x0000040000067882 */ /* 0x000fe20000000000 */
[----:B------:R-:W-:Y:S01]  /*0960*/  USEL UR4, UR4, 0x320, UP3 ;  /* 0x0000032004047887 */ /* 0x000fe20009800000 */
        /* <DEDUP_REMOVED lines=10> */
[----:B--2---:R4:W2:Y:S08]  /*0a10*/  SYNCS.EXCH.64 URZ, [UR6+0x60], UR8 ;  /* 0x0000600806ff75b2 */ /* 0x0048b00008000100 */
[----:B------:R4:W3:Y:S01]  /*0a20*/  SYNCS.EXCH.64 URZ, [UR6+0x70], UR4 ;  /* 0x0000700406ff75b2 */ /* 0x0008e20008000100 */
[----:B------:R4:W1:Y:S01]  /*0a30*/  SYNCS.EXCH.64 URZ, [UR6+0x68], UR8 ;  /* 0x0000680806ff75b2 */ /* 0x0008620008000100 */
[----:B------:R4:W1:Y:S02]  /*0a40*/  SYNCS.EXCH.64 URZ, [UR6+0x78], UR4 ;  /* 0x0000780406ff75b2 */ /* 0x0008640008000100 */
[----:B----4-:R-:W-:Y:S01]  /*0a50*/  NOP ;  /* 0x0000000000007918 */ /* 0x010fe20000000000 */
.L_x_12:
[----:B------:R-:W4:Y:S01]  /*0a60*/  SHFL.IDX PT, R0, R77, RZ, 0x1f ;  /* 0x00001fff4d007589 */ /* 0x000f2200000e0000 */
[----:B------:R-:W-:Y:S01]  /*0a70*/  NOP ;  /* 0x0000000000007918 */ /* 0x000fe20000000000 */
[----:B----4-:R-:W-:-:S13]  /*0a80*/  ISETP.NE.AND P0, PT, R0, 0x5, PT ;  /* 0x000000050000780c */ /* 0x010fda0003f05270 */
[----:B------:R-:W-:Y:S05]  /*0a90*/  @P0 BRA `(.L_x_13) ;  /* 0x0000000000540947 */ /* 0x000fea0003800000 */
[----:B--23--:R-:W-:Y:S01]  /*0aa0*/  UMOV UR4, 0x400 ;  /* 0x0000040000047882 */ /* 0x00cfe20000000000 */
        /* <DEDUP_REMOVED lines=14> */
[----:B------:R4:W1:Y:S01]  /*0b90*/  SYNCS.EXCH.64 URZ, [UR4+0xa8], UR8 ;  /* 0x0000a80804ff75b2 */ /* 0x0008620008000100 */
[----:B------:R4:W1:Y:S01]  /*0ba0*/  SYNCS.EXCH.64 URZ, [UR4+0x90], UR6 ;  /* 0x0000900604ff75b2 */ /* 0x0008620008000100 */
[----:B------:R4:W1:Y:S01]  /*0bb0*/  SYNCS.EXCH.64 URZ, [UR4+0xb0], UR8 ;  /* 0x0000b00804ff75b2 */ /* 0x0008620008000100 */
[----:B------:R4:W1:Y:S01]  /*0bc0*/  SYNCS.EXCH.64 URZ, [UR4+0x98], UR6 ;  /* 0x0000980604ff75b2 */ /* 0x0008620008000100 */
[----:B------:R4:W1:Y:S02]  /*0bd0*/  SYNCS.EXCH.64 URZ, [UR4+0xb8], UR8 ;  /* 0x0000b80804ff75b2 */ /* 0x0008640008000100 */
[----:B----4-:R-:W-:Y:S01]  /*0be0*/  NOP ;  /* 0x0000000000007918 */ /* 0x010fe20000000000 */
.L_x_13:
[----:B------:R-:W4:Y:S01]  /*0bf0*/  SHFL.IDX PT, R0, R77, RZ, 0x1f ;  /* 0x00001fff4d007589 */ /* 0x000f2200000e0000 */
[----:B------:R-:W-:Y:S01]  /*0c00*/  ISETP.NE.OR P1, PT, RZ, UR25, !P1 ;  /* 0x00000019ff007c0c */ /* 0x000fe2000cf25670 */
        /* <DEDUP_REMOVED lines=12> */
[----:B------:R4:W3:Y:S01]  /*0cd0*/  SYNCS.EXCH.64 URZ, [UR4+0xd0], UR6 ;  /* 0x0000d00604ff75b2 */ /* 0x0008e20008000100 */
[----:B------:R4:W1:Y:S01]  /*0ce0*/  SYNCS.EXCH.64 URZ, [UR4+0xc8], UR6 ;  /* 0x0000c80604ff75b2 */ /* 0x0008620008000100 */
[----:B------:R4:W1:Y:S02]  /*0cf0*/  SYNCS.EXCH.64 URZ, [UR4+0xd8], UR6 ;  /* 0x0000d80604ff75b2 */ /* 0x0008640008000100 */
[----:B----4-:R-:W-:Y:S01]  /*0d00*/  NOP ;  /* 0x0000000000007918 */ /* 0x010fe20000000000 */
.L_x_14:
[----:B------:R-:W-:Y:S01]  /*0d10*/  VOTEU.ALL UP0, P1 ;  /* 0x0000000000ff7886 */ /* 0x000fe20000800000 */
[----:B--23--:R-:W-:Y:S01]  /*0d20*/  UMOV UR4, 0x20 ;  /* 0x0000002000047882 */ /* 0x00cfe20000000000 */
[----:B------:R-:W2:Y:S01]  /*0d30*/  LDCU UR7, c[0x0][0x36c] ;  /* 0x00006d80ff0777ac */ /* 0x000ea20008000800 */
[----:B------:R-:W-:Y:S01]  /*0d40*/  NOP ;  /* 0x0000000000007918 */ /* 0x000fe20000000000 */
[----:B------:R-:W-:Y:S01]  /*0d50*/  LOP3.LUT R0, R87, 0x1f, RZ, 0xc0, !PT ;  /* 0x0000001f57007812 */ /* 0x000fe200078ec0ff */
[----:B------:R-:W-:Y:S01]  /*0d60*/  @!UP0 UMOV UR6, 0x400 ;  /* 0x0000040000068882 */ /* 0x000fe20000000000 */
[----:B------:R-:W-:-:S04]  /*0d70*/  @!UP0 UIADD3 UR4, UPT, UPT, -UR4, 0x100000, URZ ;  /* 0x0010000004048890 */ /* 0x000fc8000fffe1ff */
[----:B------:R-:W-:Y:S02]  /*0d80*/  @!UP0 USHF.L.U32 UR5, UR4, 0xb, URZ ;  /* 0x0000000b04058899 */ /* 0x000fe400080006ff */
[----:B------:R-:W-:Y:S02]  /*0d90*/  @!UP0 USHF.L.U32 UR4, UR4, 0x1, URZ ;  /* 0x0000000104048899 */ /* 0x000fe400080006ff */
[----:B------:R-:W-:Y:S01]  /*0da0*/  @!UP0 ULEA UR6, UR46, UR6, 0x18 ;  /* 0x000000062e068291 */ /* 0x000fe2000f8ec0ff */
[----:B------:R-:W-:Y:S01]  /*0db0*/  VOTEU.ALL UP0, P1 ;  /* 0x0000000000ff7886 */ /* 0x000fe20000800000 */
[----:B------:R-:W-:Y:S02]  /*0dc0*/  UISETP.NE.AND UP4, UPT, UR25, URZ, UPT ;  /* 0x000000ff1900728c */ /* 0x000fe4000bf85270 */
[----:B--2---:R-:W-:Y:S01]  /*0dd0*/  UISETP.EQ.U32.AND UP5, UPT, UR7, 0x1, UPT ;  /* 0x000000010700788c */ /* 0x004fe2000bfa2070 */
[----:B------:R-:W2:Y:S07]  /*0de0*/  FENCE.VIEW.ASYNC.S ;  /* 0x00000000000073c6 */ /* 0x000eae0000000000 */
[----:B--2---:R2:W3:Y:S01]  /*0df0*/  @!UP0 SYNCS.EXCH.64 URZ, [UR6+0xe0], UR4 ;  /* 0x0000e00406ff85b2 */ /* 0x0044e20008000100 */
[----:B------:R-:W-:Y:S05]  /*0e00*/  BRA.U !UP5, `(.L_x_15) ;  /* 0x000000010d087547 */ /* 0x000fea000b800000 */
[----:B-1-3--:R-:W-:Y:S01]  /*0e10*/  UCGABAR_ARV ;  /* 0x00000000000079c7 */ /* 0x00afe20008000000 */
[----:B------:R-:W-:Y:S05]  /*0e20*/  BRA `(.L_x_16) ;  /* 0x0000000000047947 */ /* 0x000fea0003800000 */
.L_x_15:
[----:B-1-3--:R-:W-:Y:S01]  /*0e30*/  NOP ;  /* 0x0000000000007918 */ /* 0x00afe20000000000 */
.L_x_16:
[----:B------:R-:W1:Y:S01]  /*0e40*/  S2UR UR20, SR_CTAID.X ;  /* 0x00000000001479c3 */ /* 0x000e620000002500 */
[----:B------:R-:W-:-:S05]  /*0e50*/  CS2R.32 R78, SR_CgaSize ;  /* 0x00000000004e7805 */ /* 0x000fca0000008a00 */
[----:B------:R-:W-:-:S05]  /*0e60*/  IMAD R78, R78, -0xa0, RZ ;  /* 0xffffff604e4e7824 */ /* 0x000fca00078e02ff */
[----:B--2---:R-:W-:-:S14]  /*0e70*/  R2UR UR5, R78 ;  /* 0x000000004e0572ca */ /* 0x004fdc00000e0000 */
[----:B------:R-:W2:Y:S01]  /*0e80*/  LDCU UR5, c[0x0][UR5+0x2b0] ;  /* 0x00005600050577ac */ /* 0x000ea20008000800 */
[----:B------:R-:W-:-:S05]  /*0e90*/  CS2R.32 R78, SR_CgaSize ;  /* 0x00000000004e7805 */ /* 0x000fca0000008a00 */
[----:B------:R-:W-:-:S05]  /*0ea0*/  IMAD R78, R78, -0xa0, RZ ;  /* 0xffffff604e4e7824 */ /* 0x000fca00078e02ff */
[----:B------:R-:W-:-:S14]  /*0eb0*/  R2UR UR4, R78 ;  /* 0x000000004e0472ca */ /* 0x000fdc00000e0000 */
[----:B------:R-:W3:Y:S01]  /*0ec0*/  LDCU UR4, c[0x0][UR4+0x2b4] ;  /* 0x00005680040477ac */ /* 0x000ee20008000800 */
[----:B------:R-:W4:Y:S01]  /*0ed0*/  S2UR UR7, SR_CTAID.Y ;  /* 0x00000000000779c3 */ /* 0x000f220000002600 */
[----:B------:R-:W-:-:S05]  /*0ee0*/  CS2R.32 R78, SR_CgaSize ;  /* 0x00000000004e7805 */ /* 0x000fca0000008a00 */
[----:B------:R-:W-:-:S05]  /*0ef0*/  IMAD R78, R78, -0xa0, RZ ;  /* 0xffffff604e4e7824 */ /* 0x000fca00078e02ff */
[----:B------:R-:W-:-:S14]  /*0f00*/  R2UR UR8, R78 ;  /* 0x000000004e0872ca */ /* 0x000fdc00000e0000 */
[----:B------:R-:W3:Y:S01]  /*0f10*/  LDCU UR8, c[0x0][UR8+0x2a0] ;  /* 0x00005400080877ac */ /* 0x000ee20008000800 */
[----:B------:R-:W3:Y:S01]  /*0f20*/  LDCU UR21, c[0x0][0xb24] ;  /* 0x00016480ff1577ac */ /* 0x000ee20008000800 */
[----:B------:R-:W1:Y:S01]  /*0f30*/  S2UR UR36, SR_CTAID.Z ;  /* 0x00000000002479c3 */ /* 0x000e620000002700 */
[----:B------:R-:W-:-:S05]  /*0f40*/  CS2R.32 R78, SR_CgaSize ;  /* 0x00000000004e7805 */ /* 0x000fca0000008a00 */
[----:B------:R-:W-:-:S05]  /*0f50*/  IMAD R78, R78, -0xa0, RZ ;  /* 0xffffff604e4e7824 */ /* 0x000fca00078e02ff */
[----:B------:R-:W-:-:S14]  /*0f60*/  R2UR UR63, R78 ;  /* 0x000000004e3f72ca */ /* 0x000fdc00000e0000 */
[----:B------:R-:W3:Y:S01]  /*0f70*/  LDCU UR63, c[0x0][UR63+0x2a4] ;  /* 0x000054803f3f77ac */ /* 0x000ee20008000800 */
[----:B------:R-:W-:Y:S02]  /*0f80*/  UISETP.GT.U32.AND UP0, UPT, UR33, 0xffff, UPT ;  /* 0x0000ffff2100788c */ /* 0x000fe4000bf04070 */
[----:B------:R-:W-:Y:S01]  /*0f90*/  USHF.L.U32 UR27, UR46, 0xa, URZ ;  /* 0x0000000a2e1b7899 */ /* 0x000fe200080006ff */
[----:B-1----:R-:W-:Y:S01]  /*0fa0*/  I2FP.F32.U32 R3, UR20 ;  /* 0x0000001400037c45 */ /* 0x002fe20008201000 */
[----:B------:R-:W-:Y:S01]  /*0fb0*/  UMOV UR30, 0x5 ;  /* 0x00000005001e7882 */ /* 0x000fe20000000000 */
[----:B------:R-:W1:Y:S03]  /*0fc0*/  LDCU UR42, c[0x0][0xb24] ;  /* 0x00016480ff2a77ac */ /* 0x000e660008000800 */
[----:B--2---:R-:W-:Y:S01]  /*0fd0*/  FMUL R3, R3, UR5 ;  /* 0x0000000503037c20 */ /* 0x004fe20008400000 */
[----:B------:R-:W2:Y:S01]  /*0fe0*/  LDCU UR29, c[0x0][0xb30] ;  /* 0x00016600ff1d77ac */ /* 0x000ea20008000800 */
[----:B----4-:R-:W-:Y:S01]  /*0ff0*/  I2FP.F32.U32 R2, UR7 ;  /* 0x0000000700027c45 */ /* 0x010fe20008201000 */
[----:B------:R-:W-:-:S03]  /*1000*/  USHF.L.U32 UR45, UR20, 0x6, URZ ;  /* 0x00000006142d7899 */ /* 0x000fc600080006ff */
[----:B------:R-:W4:Y:S01]  /*1010*/  F2I.U32.TRUNC.NTZ R3, R3 ;  /* 0x0000000300037305 */ /* 0x000f22000020f000 */
[----:B------:R-:W-:Y:S01]  /*1020*/  USEL UR26, UR33, 0xffff, !UP0 ;  /* 0x0000ffff211a7887 */ /* 0x000fe2000c000000 */
[----:B---3--:R-:W-:Y:S01]  /*1030*/  FMUL R2, R2, UR4 ;  /* 0x0000000402027c20 */ /* 0x008fe20008400000 */
[----:B------:R-:W-:Y:S01]  /*1040*/  UISETP.GE.AND UP2, UPT, UR21, 0x1, UPT ;  /* 0x000000011500788c */ /* 0x000fe2000bf46270 */
[----:B------:R-:W-:-:S04]  /*1050*/  UMOV UR24, UR7 ;  /* 0x0000000700187c82 */ /* 0x000fc80008000000 */
[----:B------:R-:W3:Y:S01]  /*1060*/  F2I.U32.TRUNC.NTZ R2, R2 ;  /* 0x0000000200027305 */ /* 0x000ee2000020f000 */
[----:B----4-:R-:W-:Y:S02]  /*1070*/  R2UR UR4, R3 ;  /* 0x00000000030472ca */ /* 0x010fe400000e0000 */
[----:B------:R-:W-:Y:S02]  /*1080*/  PRMT R3, RZ, 0x7610, R3 ;  /* 0x00007610ff037816 */ /* 0x000fe40000000003 */
[----:B---3--:R-:W-:Y:S02]  /*1090*/  R2UR UR6, R2 ;  /* 0x00000000020672ca */ /* 0x008fe400000e0000 */
[----:B------:R-:W-:-:S07]  /*10a0*/  PRMT R2, RZ, 0x7610, R2 ;  /* 0x00007610ff027816 */ /* 0x000fce0000000002 */
[----:B------:R-:W-:-:S04]  /*10b0*/  UIADD3 UR5, UPT, UPT, -UR4, URZ, URZ ;  /* 0x000000ff04057290 */ /* 0x000fc8000fffe1ff */
[----:B------:R-:W-:Y:S02]  /*10c0*/  UIMAD UR5, UR8, UR5, UR20 ;  /* 0x00000005080572a4 */ /* 0x000fe4000f8e0214 */
[----:B------:R-:W-:-:S04]  /*10d0*/  UIADD3 UR4, UPT, UPT, -UR6, URZ, URZ ;  /* 0x000000ff06047290 */ /* 0x000fc8000fffe1ff */
[----:B------:R-:W-:Y:S01]  /*10e0*/  IMAD.U32 R78, RZ, RZ, UR5 ;  /* 0x00000005ff4e7e24 */ /* 0x000fe2000f8e00ff */
[----:B------:R-:W-:Y:S01]  /*10f0*/  UIMAD UR63, UR63, UR4, UR7 ;  /* 0x000000043f3f72a4 */ /* 0x000fe2000f8e0207 */
[----:B-12---:R-:W-:Y:S11]  /*1100*/  BRA.U UP4, `(.L_x_17) ;  /* 0x0000000104407547 */ /* 0x006ff6000b800000 */
[----:B------:R-:W-:-:S13]  /*1110*/  R2UR UR4, R78 ;  /* 0x000000004e0472ca */ /* 0x000fda00000e0000 */
[----:B------:R-:W-:Y:S02]  /*1120*/  UISETP.GT.U32.AND UP0, UPT, UR4, 0x1, UPT ;  /* 0x000000010400788c */ /* 0x000fe4000bf04070 */
[----:B------:R-:W-:Y:S02]  /*1130*/  ULOP3.LUT UR4, UR4, 0xfffffffe, URZ, 0xc0, !UPT ;  /* 0xfffffffe04047892 */ /* 0x000fe4000f8ec0ff */
[----:B------:R-:W-:Y:S02]  /*1140*/  UISETP.NE.AND UP1, UPT, UR63, URZ, UP0 ;  /* 0x000000ff3f00728c */ /* 0x000fe40008725270 */
[----:B------:R-:W-:Y:S02]  /*1150*/  UISETP.NE.AND UP0, UPT, UR63, 0x1, UP0 ;  /* 0x000000013f00788c */ /* 0x000fe40008705270 */
[----:B------:R-:W-:Y:S02]  /*1160*/  USEL UR7, URZ, 0x1, UP1 ;  /* 0x00000001ff077887 */ /* 0x000fe40008800000 */
[----:B------:R-:W-:-:S02]  /*1170*/  USEL UR6, URZ, 0x4, UP0 ;  /* 0x00000004ff067887 */ /* 0x000fc40008000000 */
[----:B------:R-:W-:Y:S02]  /*1180*/  USEL UR5, URZ, 0x2, UP1 ;  /* 0x00000002ff057887 */ /* 0x000fe40008800000 */
[----:B------:R-:W-:Y:S02]  /*1190*/  ULEA UR4, UR63, UR4, 0x1 ;  /* 0x000000043f047291 */ /* 0x000fe4000f8e08ff */
[----:B------:R-:W-:Y:S02]  /*11a0*/  USEL UR8, URZ, 0x8, UP0 ;  /* 0x00000008ff087887 */ /* 0x000fe40008000000 */
[----:B------:R-:W-:-:S03]  /*11b0*/  UIADD3 UR5, UPT, UPT, UR5, UR6, UR7 ;  /* 0x0000000605057290 */ /* 0x000fc6000fffe007 */
[----:B------:R-:W-:Y:S01]  /*11c0*/  UMOV UR6, 0x3 ;  /* 0x0000000300067882 */ /* 0x000fe20000000000 */
[----:B------:R-:W-:Y:S02]  /*11d0*/  UIADD3 UR5, UPT, UPT, UR5, UR8, URZ ;  /* 0x0000000805057290 */ /* 0x000fe4000fffe0ff */
[----:B------:R-:W-:-:S04]  /*11e0*/  USHF.L.U32 UR4, UR6, UR4, URZ ;  /* 0x0000000406047299 */ /* 0x000fc800080006ff */
[----:B------:R-:W-:Y:S02]  /*11f0*/  MOV R3, UR5 ;  /* 0x0000000500037c02 */ /* 0x000fe40008000f00 */
[----:B------:R-:W-:Y:S02]  /*1200*/  IMAD.U32 R2, RZ, RZ, UR4 ;  /* 0x00000004ff027e24 */ /* 0x000fe4000f8e00ff */
.L_x_17:
[----:B------:R-:W-:Y:S05]  /*1210*/  BRA.U !UP2, `(.L_x_18) ;  /* 0x000000010ad47547 */ /* 0x000fea000b800000 */
[----:B------:R-:W1:Y:S01]  /*1220*/  LDCU.128 UR12, c[0x0][0xb10] ;  /* 0x00016200ff0c77ac */ /* 0x000e620008000c00 */
[----:B------:R-:W2:Y:S01]  /*1230*/  LDCU UR6, c[0x0][0x370] ;  /* 0x00006e00ff0677ac */ /* 0x000ea20008000800 */
[----:B------:R-:W3:Y:S01]  /*1240*/  LDCU UR5, c[0x0][0x374] ;  /* 0x00006e80ff0577ac */ /* 0x000ee20008000800 */
[----:B------:R-:W4:Y:S01]  /*1250*/  LDCU UR28, c[0x0][0xb0c] ;  /* 0x00016180ff1c77ac */ /* 0x000f220008000800 */
[----:B------:R-:W4:Y:S01]  /*1260*/  LDCU UR4, c[0x0][0xb20] ;  /* 0x00016400ff0477ac */ /* 0x000f220008000800 */
[----:B------:R-:W4:Y:S01]  /*1270*/  LDCU.64 UR8, c[0x0][0xb28] ;  /* 0x00016500ff0877ac */ /* 0x000f220008000a00 */
[----:B-1----:R-:W-:Y:S02]  /*1280*/  UISETP.NE.AND UP0, UPT, UR14, 0x1, UPT ;  /* 0x000000010e00788c */ /* 0x002fe4000bf05270 */
[----:B---3--:R-:W-:Y:S02]  /*1290*/  UIMAD.WIDE.U32 UR10, UR5, UR15, URZ ;  /* 0x0000000f050a72a5 */ /* 0x008fe4000f8e00ff */
[----:B--2---:R-:W-:-:S02]  /*12a0*/  UIMAD.WIDE.U32 UR18, UR6, UR12, URZ ;  /* 0x0000000c061272a5 */ /* 0x004fc4000f8e00ff */
[----:B----4-:R-:W-:Y:S02]  /*12b0*/  UISETP.NE.AND UP1, UPT, UR28, 0x1, UPT ;  /* 0x000000011c00788c */ /* 0x010fe4000bf25270 */
[----:B------:R-:W-:Y:S01]  /*12c0*/  UISETP.NE.AND UP2, UPT, UR21, 0x1, UPT ;  /* 0x000000011500788c */ /* 0x000fe2000bf45270 */
[----:B------:R-:W-:Y:S02]  /*12d0*/  UMOV UR10, UR11 ;  /* 0x0000000b000a7c82 */ /* 0x000fe40008000000 */
[----:B------:R-:W-:Y:S01]  /*12e0*/  UMOV UR18, UR19 ;  /* 0x0000001300127c82 */ /* 0x000fe20008000000 */
[----:B------:R-:W-:Y:S02]  /*12f0*/  @UP0 USHF.R.U32.HI UR5, URZ, UR4, UR10 ;  /* 0x00000004ff050299 */ /* 0x000fe4000801160a */
[----:B------:R-:W-:Y:S02]  /*1300*/  UIMAD.WIDE.U32 UR22, UR24, UR15, URZ ;  /* 0x0000000f181672a5 */ /* 0x000fe4000f8e00ff */
[----:B------:R-:W-:-:S02]  /*1310*/  UIMAD.WIDE.U32 UR10, UR5, UR8, URZ ;  /* 0x00000008050a72a5 */ /* 0x000fc4000f8e00ff */
[----:B------:R-:W-:Y:S02]  /*1320*/  @UP1 USHF.R.U32.HI UR6, URZ, UR13, UR18 ;  /* 0x0000000dff061299 */ /* 0x000fe40008011612 */
[----:B------:R-:W-:Y:S02]  /*1330*/  UIMAD.WIDE.U32 UR16, UR20, UR12, URZ ;  /* 0x0000000c141072a5 */ /* 0x000fe4000f8e00ff */
[----:B------:R-:W-:Y:S01]  /*1340*/  UIMAD.WIDE.U32 UR18, UR6, UR8, URZ ;  /* 0x00000008061272a5 */ /* 0x000fe2000f8e00ff */
[----:B------:R-:W-:Y:S01]  /*1350*/  UMOV UR22, UR23 ;  /* 0x0000001700167c82 */ /* 0x000fe20008000000 */
[----:B------:R-:W-:Y:S01]  /*1360*/  UMOV UR10, UR11 ;  /* 0x0000000b000a7c82 */ /* 0x000fe20008000000 */
[----:B------:R-:W-:Y:S02]  /*1370*/  USHF.R.U32.HI UR22, URZ, UR4, UR22 ;  /* 0x00000004ff167299 */ /* 0x000fe40008011616 */
[----:B------:R-:W-:Y:S02]  /*1380*/  @UP2 USHF.R.U32.HI UR5, URZ, UR9, UR10 ;  /* 0x00000009ff052299 */ /* 0x000fe4000801160a */
[----:B------:R-:W-:Y:S01]  /*1390*/  UMOV UR7, UR19 ;  /* 0x0000001300077c82 */ /* 0x000fe20008000000 */
[----:B------:R-:W-:Y:S01]  /*13a0*/  UMOV UR16, UR17 ;  /* 0x0000001100107c82 */ /* 0x000fe20008000000 */
[----:B------:R-:W-:-:S02]  /*13b0*/  @UP2 USHF.R.U32.HI UR6, URZ, UR9, UR7 ;  /* 0x00000009ff062299 */ /* 0x000fc40008011607 */
[----:B------:R-:W-:Y:S02]  /*13c0*/  USHF.R.U32.HI UR13, URZ, UR13, UR16 ;  /* 0x0000000dff0d7299 */ /* 0x000fe40008011610 */
[----:B------:R-:W-:Y:S02]  /*13d0*/  USEL UR4, UR24, UR22, !UP0 ;  /* 0x0000001618047287 */ /* 0x000fe4000c000000 */
[----:B------:R-:W-:Y:S02]  /*13e0*/  UIMAD UR7, UR5, UR21, URZ ;  /* 0x00000015050772a4 */ /* 0x000fe4000f8e02ff */
[----:B------:R-:W-:Y:S02]  /*13f0*/  USEL UR5, UR20, UR13, !UP1 ;  /* 0x0000000d14057287 */ /* 0x000fe4000c800000 */
[----:B------:R-:W-:Y:S02]  /*1400*/  UIMAD UR12, UR6, UR21, URZ ;  /* 0x00000015060c72a4 */ /* 0x000fe4000f8e02ff */
[----:B------:R-:W-:-:S02]  /*1410*/  UISETP.GE.AND UP0, UPT, UR4, UR7, UPT ;  /* 0x000000070400728c */ /* 0x000fc4000bf06270 */
[----:B------:R-:W-:Y:S02]  /*1420*/  UIMAD.WIDE.U32 UR10, UR4, UR8, URZ ;  /* 0x00000008040a72a5 */ /* 0x000fe4000f8e00ff */
[----:B------:R-:W-:Y:S02]  /*1430*/  UISETP.GE.OR UP0, UPT, UR5, UR12, UP0 ;  /* 0x0000000c0500728c */ /* 0x000fe40008706670 */
[----:B------:R-:W-:Y:S02]  /*1440*/  UIMAD.WIDE.U32 UR12, UR5, UR8, URZ ;  /* 0x00000008050c72a5 */ /* 0x000fe4000f8e00ff */
[----:B------:R-:W-:Y:S01]  /*1450*/  UIADD3 UR10, UPT, UPT, -UR4, URZ, URZ ;  /* 0x000000ff040a7290 */ /* 0x000fe2000fffe1ff */
[----:B------:R-:W-:Y:S01]  /*1460*/  UMOV UR8, UR11 ;  /* 0x0000000b00087c82 */ /* 0x000fe20008000000 */
[----:B------:R-:W-:Y:S02]  /*1470*/  UIADD3 UR11, UPT, UPT, -UR5, URZ, URZ ;  /* 0x000000ff050b7290 */ /* 0x000fe4000fffe1ff */
[----:B------:R-:W-:-:S03]  /*1480*/  USHF.R.U32.HI UR8, URZ, UR9, UR8 ;  /* 0x00000009ff087299 */ /* 0x000fc60008011608 */
[----:B------:R-:W-:Y:S01]  /*1490*/  @!UP0 UMOV UR7, UR13 ;  /* 0x0000000d00078c82 */ /* 0x000fe20008000000 */
[----:B------:R-:W-:Y:S02]  /*14a0*/  UIMAD UR24, UR14, UR10, UR24 ;  /* 0x0000000a0e1872a4 */ /* 0x000fe4000f8e0218 */
[----:B------:R-:W-:Y:S02]  /*14b0*/  USEL UR8, UR4, UR8, !UP2 ;  /* 0x0000000804087287 */ /* 0x000fe4000d000000 */
[----:B------:R-:W-:Y:S02]  /*14c0*/  @!UP0 USHF.R.U32.HI UR7, URZ, UR9, UR7 ;  /* 0x00000009ff078299 */ /* 0x000fe40008011607 */
[----:B------:R-:W-:Y:S02]  /*14d0*/  UIADD3 UR9, UPT, UPT, -UR8, URZ, URZ ;  /* 0x000000ff08097290 */ /* 0x000fe4000fffe1ff */
[----:B------:R-:W-:Y:S02]  /*14e0*/  @!UP0 USEL UR7, UR5, UR7, !UP2 ;  /* 0x0000000705078287 */ /* 0x000fe4000d000000 */
[----:B------:R-:W-:-:S02]  /*14f0*/  UIMAD UR9, UR21, UR9, UR4 ;  /* 0x00000009150972a4 */ /* 0x000fc4000f8e0204 */
[----:B------:R-:W-:Y:S02]  /*1500*/  @!UP0 UIADD3 UR8, UPT, UPT, UR8, -UR7, URZ ;  /* 0x8000000708088290 */ /* 0x000fe4000fffe0ff */
[----:B------:R-:W-:Y:S02]  /*1510*/  @!UP0 UIMAD UR6, UR9, UR6, UR7 ;  /* 0x00000006090682a4 */ /* 0x000fe4000f8e0207 */
[----:B------:R-:W-:Y:S02]  /*1520*/  @!UP0 UIMAD UR4, UR8, UR21, UR5 ;  /* 0x00000015080482a4 */ /* 0x000fe4000f8e0205 */
[----:B------:R-:W-:Y:S02]  /*1530*/  UIMAD UR20, UR28, UR11, UR20 ;  /* 0x0000000b1c1472a4 */ /* 0x000fe4000f8e0214 */
[----:B------:R-:W-:Y:S01]  /*1540*/  UIMAD UR24, UR4, UR14, UR24 ;  /* 0x0000000e041872a4 */ /* 0x000fe2000f8e0218 */
[----:B------:R-:W-:Y:S02]  /*1550*/  @!UP0 UMOV UR5, UR6 ;  /* 0x0000000600058c82 */ /* 0x000fe40008000000 */
[----:B------:R-:W-:-:S12]  /*1560*/  UIMAD UR20, UR5, UR28, UR20 ;  /* 0x0000001c051472a4 */ /* 0x000fd8000f8e0214 */
.L_x_18:
[----:B------:R-:W-:Y:S02]  /*1570*/  UISETP.NE.AND UP1, UPT, UR29, 0x1, UPT ;  /* 0x000000011d00788c */ /* 0x000fe4000bf25270 */
[----:B------:R-:W-:Y:S02]  /*1580*/  ULOP3.LUT UR21, UR26, 0xffff, URZ, 0xc0, !UPT ;  /* 0x0000ffff1a157892 */ /* 0x000fe4000f8ec0ff */
[----:B------:R-:W-:Y:S02]  /*1590*/  UISETP.NE.AND UP0, UPT, UR25, 0x2, UPT ;  /* 0x000000021900788c */ /* 0x000fe4000bf05270 */
[----:B------:R-:W-:Y:S02]  /*15a0*/  ULOP3.LUT UR22, UR27, 0x800, URZ, 0xc0, !UPT ;  /* 0x000008001b167892 */ /* 0x000fe4000f8ec0ff */
[----:B------:R-:W-:Y:S02]  /*15b0*/  ULOP3.LUT UR45, UR45, 0x40, URZ, 0xc0, !UPT ;  /* 0x000000402d2d7892 */ /* 0x000fe4000f8ec0ff */
[----:B------:R-:W-:Y:S01]  /*15c0*/  USHF.L.U32 UR21, UR30, UR21, URZ ;  /* 0x000000151e157299 */ /* 0x000fe200080006ff */
[----:B------:R-:W-:Y:S11]  /*15d0*/  BRA.U UP1, `(.L_x_19) ;  /* 0x0000000101447547 */ /* 0x000ff6000b800000 */
[----:B------:R-:W1:Y:S01]  /*15e0*/  LDCU.128 UR8, c[0x0][0xb10] ;  /* 0x00016200ff0877ac */ /* 0x000e620008000c00 */
[----:B------:R-:W2:Y:S01]  /*15f0*/  LDCU UR12, c[0x0][0xb0c] ;  /* 0x00016180ff0c77ac */ /* 0x000ea20008000800 */
[----:B------:R-:W3:Y:S01]  /*1600*/  LDCU UR13, c[0x0][0xb20] ;  /* 0x00016400ff0d77ac */ /* 0x000ee20008000800 */
[----:B-1----:R-:W-:Y:S02]  /*1610*/  UIMAD.WIDE.U32 UR6, UR20, UR8, URZ ;  /* 0x00000008140672a5 */ /* 0x002fe4000f8e00ff */
[----:B------:R-:W-:Y:S02]  /*1620*/  UIMAD.WIDE.U32 UR4, UR24, UR11, URZ ;  /* 0x0000000b180472a5 */ /* 0x000fe4000f8e00ff */
[----:B--2---:R-:W-:Y:S02]  /*1630*/  UISETP.NE.AND UP2, UPT, UR12, 0x1, UPT ;  /* 0x000000010c00788c */ /* 0x004fe4000bf45270 */
[----:B------:R-:W-:Y:S01]  /*1640*/  UISETP.NE.AND UP1, UPT, UR10, 0x1, UPT ;  /* 0x000000010a00788c */ /* 0x000fe2000bf25270 */
[----:B------:R-:W-:-:S02]  /*1650*/  UMOV UR6, UR7 ;  /* 0x0000000700067c82 */ /* 0x000fc40008000000 */
[----:B------:R-:W-:Y:S01]  /*1660*/  UMOV UR4, UR5 ;  /* 0x0000000500047c82 */ /* 0x000fe20008000000 */
[----:B------:R-:W-:Y:S02]  /*1670*/  USHF.R.U32.HI UR6, URZ, UR9, UR6 ;  /* 0x00000009ff067299 */ /* 0x000fe40008011606 */
[----:B---3--:R-:W-:Y:S02]  /*1680*/  USHF.R.U32.HI UR4, URZ, UR13, UR4 ;  /* 0x0000000dff047299 */ /* 0x008fe40008011604 */
[----:B------:R-:W-:Y:S02]  /*1690*/  USEL UR5, UR20, UR6, !UP2 ;  /* 0x0000000614057287 */ /* 0x000fe4000d000000 */
[----:B------:R-:W-:-:S04]  /*16a0*/  USEL UR4, UR24, UR4, !UP1 ;  /* 0x0000000418047287 */ /* 0x000fc8000c800000 */
[----:B------:R-:W-:Y:S02]  /*16b0*/  UIADD3 UR6, UPT, UPT, UR5, -UR4, URZ ;  /* 0x8000000405067290 */ /* 0x000fe4000fffe0ff */
[----:B------:R-:W-:Y:S02]  /*16c0*/  UIADD3 UR4, UPT, UPT, -UR5, UR4, URZ ;  /* 0x0000000405047290 */ /* 0x000fe4000fffe1ff */
[----:B------:R-:W-:Y:S02]  /*16d0*/  UIMAD UR24, UR6, UR10, UR24 ;  /* 0x0000000a061872a4 */ /* 0x000fe4000f8e0218 */
[----:B------:R-:W-:-:S12]  /*16e0*/  UIMAD UR20, UR4, UR12, UR20 ;  /* 0x0000000c041472a4 */ /* 0x000fd8000f8e0214 */
.L_x_19:
[----:B------:R-:W-:Y:S05]  /*16f0*/  BRA.U !UP5, `(.L_x_20) ;  /* 0x000000010d0c7547 */ /* 0x000fea000b800000 */
[----:B------:R-:W-:Y:S01]  /*1700*/  UCGABAR_WAIT ;  /* 0x0000000000007dc7 */ /* 0x000fe20008000000 */
[----:B------:R-:W-:Y:S01]  /*1710*/  CCTL.IVALL ;  /* 0x00000000ff00798f */ /* 0x000fe20002000000 */
[----:B------:R-:W-:Y:S05]  /*1720*/  BRA `(.L_x_21) ;  /* 0x0000000000047947 */ /* 0x000fea0003800000 */
.L_x_20:
[----:B------:R-:W-:Y:S06]  /*1730*/  BAR.SYNC.DEFER_BLOCKING 0x0 ;  /* 0x0000000000007b1d */ /* 0x000fec0000010000 */
.L_x_21:
[----:B------:R-:W-:Y:S05]  /*1740*/  BRA.U UP0, `(.L_x_22) ;  /* 0x0000001100b87547 */ /* 0x000fea000b800000 */
[----:B------:R-:W1:Y:S01]  /*1750*/  LDCU UR6, c[0x0][0x38c] ;  /* 0x00007180ff0677ac */ /* 0x000e620008000800 */
[----:B------:R-:W-:Y:S01]  /*1760*/  PLOP3.LUT P1, PT, PT, PT, UP3, 0x80, 0x8 ;  /* 0x000000000008781c */ /* 0x000fe20003f2f038 */
[----:B------:R-:W-:Y:S01]  /*1770*/  IMAD.MOV.U32 R12, RZ, RZ, 0x1 ;  /* 0x00000001ff0c7424 */ /* 0x000fe200078e00ff */
[----:B------:R-:W-:Y:S02]  /*1780*/  ISETP.NE.AND P2, PT, R0, RZ, P3 ;  /* 0x000000ff0000720c */ /* 0x000fe40001f45270 */
[----:B------:R-:W-:Y:S02]  /*1790*/  CS2R R10, SRZ ;  /* 0x00000000000a7805 */ /* 0x000fe4000001ff00 */
[----:B------:R-:W-:Y:S01]  /*17a0*/  PLOP3.LUT P1, PT, P1, PT, PT, 0x8, 0x80 ;  /* 0x000000000080781c */ /* 0x000fe20000f2e170 */
[----:B------:R-:W-:Y:S01]  /*17b0*/  IMAD.MOV.U32 R9, RZ, RZ, RZ ;  /* 0x000000ffff097224 */ /* 0x000fe200078e00ff */
[----:B------:R-:W2:Y:S01]  /*17c0*/  LDCU UR38, c[0x0][0x370] ;  /* 0x00006e00ff2677ac */ /* 0x000ea20008000800 */
[----:B------:R-:W-:Y:S01]  /*17d0*/  IMAD.MOV.U32 R8, RZ, RZ, 0x1 ;  /* 0x00000001ff087424 */ /* 0x000fe200078e00ff */
[----:B------:R-:W3:Y:S01]  /*17e0*/  LDCU.64 UR26, c[0x0][0x348] ;  /* 0x00006900ff1a77ac */ /* 0x000ee20008000a00 */
[----:B------:R-:W-:Y:S01]  /*17f0*/  ULEA.HI UR43, UR22, UR45, URZ, 0x1a ;  /* 0x0000002d162b7291 */ /* 0x000fe2000f8fd0ff */
[----:B------:R-:W4:Y:S01]  /*1800*/  LDCU UR37, c[0x0][0x374] ;  /* 0x00006e80ff2577ac */ /* 0x000f220008000800 */
[----:B-1----:R-:W-:-:S02]  /*1810*/  UIADD3 UR5, UPT, UPT, UR6, 0x3f, URZ ;  /* 0x0000003f06057890 */ /* 0x002fc4000fffe0ff */
[----:B------:R-:W-:Y:S02]  /*1820*/  UIADD3 UR47, UPT, UPT, UR6, 0x7e, URZ ;  /* 0x0000007e062f7890 */ /* 0x000fe4000fffe0ff */
[----:B------:R-:W-:Y:S01]  /*1830*/  USHF.R.S32.HI UR4, URZ, 0x1f, UR5 ;  /* 0x0000001fff047899 */ /* 0x000fe20008011405 */
[----:B------:R-:W-:-:S03]  /*1840*/  UMOV UR7, URZ ;  /* 0x000000ff00077c82 */ /* 0x000fc60008000000 */
[----:B------:R-:W-:Y:S02]  /*1850*/  ULEA.HI UR4, UR4, UR5, URZ, 0x6 ;  /* 0x0000000504047291 */ /* 0x000fe4000f8f30ff */
[----:B------:R-:W-:Y:S02]  /*1860*/  UIADD3 UR5, UPT, UPT, UR6, -0x1, URZ ;  /* 0xffffffff06057890 */ /* 0x000fe4000fffe0ff */
[----:B------:R-:W-:Y:S02]  /*1870*/  USHF.R.S32.HI UR40, URZ, 0x6, UR4 ;  /* 0x00000006ff287899 */ /* 0x000fe40008011404 */
[----:B------:R-:W-:Y:S02]  /*1880*/  UISETP.GE.U32.AND UP1, UPT, UR5, -0x7f, UPT ;  /* 0xffffff810500788c */ /* 0x000fe4000bf26070 */
[----:B------:R-:W-:-:S04]  /*1890*/  UISETP.LT.U32.AND UP0, UPT, UR40, 0x3, UPT ;  /* 0x000000032800788c */ /* 0x000fc8000bf01070 */
[----:B------:R-:W-:Y:S02]  /*18a0*/  USEL UR39, UR40, 0x3, UP0 ;  /* 0x0000000328277887 */ /* 0x000fe40008000000 */
[----:B------:R-:W-:Y:S02]  /*18b0*/  UISETP.NE.AND UP0, UPT, UR25, URZ, UPT ;  /* 0x000000ff1900728c */ /* 0x000fe4000bf05270 */
[----:B------:R-:W-:Y:S02]  /*18c0*/  UIADD3 UR4, UPT, UPT, UR39, -0x1, URZ ;  /* 0xffffffff27047890 */ /* 0x000fe4000fffe0ff */
[----:B------:R-:W-:Y:S02]  /*18d0*/  @UP1 UIADD3 UR4, UPT, UPT, UR39, URZ, URZ ;  /* 0x000000ff27041290 */ /* 0x000fe4000fffe0ff */
[----:B------:R-:W-:Y:S02]  /*18e0*/  USEL UR23, UR41, 0x2, UP0 ;  /* 0x0000000229177887 */ /* 0x000fe40008000000 */
[----:B------:R-:W-:-:S02]  /*18f0*/  UIADD3 UR44, UPT, UPT, UR40, -UR39, URZ ;  /* 0x80000027282c7290 */ /* 0x000fc4000fffe0ff */
[----:B------:R-:W-:Y:S02]  /*1900*/  UIADD3 UR25, UPT, UPT, UR4, 0x1, URZ ;  /* 0x0000000104197890 */ /* 0x000fe4000fffe0ff */
[----:B--234-:R-:W-:-:S12]  /*1910*/  UIADD3 UR41, UPT, UPT, -UR4, URZ, URZ ;  /* 0x000000ff04297290 */ /* 0x01cfd8000fffe1ff */
.L_x_42:
[----:B------:R-:W-:Y:S01]  /*1920*/  UISETP.NE.AND UP0, UPT, UR46, URZ, UPT ;  /* 0x000000ff2e00728c */ /* 0x000fe2000bf05270 */
[----:B------:R-:W1:Y:S08]  /*1930*/  S2UR UR46, SR_CgaCtaId ;  /* 0x00000000002e79c3 */ /* 0x000e700000008800 */
[----:B------:R-:W-:Y:S05]  /*1940*/  BRA.U UP0, `(.L_x_23) ;  /* 0x0000000100347547 */ /* 0x000fea000b800000 */
[----:B------:R-:W2:Y:S01]  /*1950*/  S2R R0, SR_CgaCtaId ;  /* 0x0000000000007919 */ /* 0x000ea20000008800 */
[----:B------:R-:W-:-:S04]  /*1960*/  MOV R2, 0x400 ;  /* 0x0000040000027802 */ /* 0x000fc80000000f00 */
[----:B--2---:R-:W-:Y:S02]  /*1970*/  LEA R0, R0, R2, 0x18 ;  /* 0x0000000200007211 */ /* 0x004fe400078ec0ff */
[----:B------:R-:W-:-:S03]  /*1980*/  SHF.L.U32 R2, R8, 0x1f, RZ ;  /* 0x0000001f08027819 */ /* 0x000fc600000006ff */
[----:B------:R-:W-:-:S04]  /*1990*/  IMAD R0, R9, 0x8, R0 ;  /* 0x0000000809007824 */ /* 0x000fc800078e0200 */
[----:B------:R-:W2:Y:S02]  /*19a0*/  SYNCS.PHASECHK.TRANS64.TRYWAIT P0, [R0+URZ+0xd0], R2 ;  /* 0x0000d002000075a7 */ /* 0x000ea400080011ff */
[----:B--2---:R-:W-:Y:S05]  /*19b0*/  @!P0 BRA `(.L_x_24) ;  /* 0x0000006400188947 */ /* 0x004fea0003800000 */
.L_x_122:
[----:B------:R-:W-:Y:S01]  /*19c0*/  VIADD R9, R9, 0x1 ;  /* 0x0000000109097836 */ /* 0x000fe20000000000 */
[----:B------:R2:W-:Y:S04]  /*19d0*/  SYNCS.ARRIVE.TRANS64.A1T0 RZ, [R0+URZ+0xc0], RZ ;  /* 0x0000c0ff00ff79a7 */ /* 0x0005e800081000ff */
[----:B------:R-:W-:-:S04]  /*19e0*/  ISETP.NE.AND P0, PT, R9, 0x2, PT ;  /* 0x000000020900780c */ /* 0x000fc80003f05270 */
[----:B------:R-:W-:Y:S02]  /*19f0*/  SEL R9, R9, RZ, P0 ;  /* 0x000000ff09097207 */ /* 0x000fe40000000000 */
[----:B--2---:R-:W-:-:S04]  /*1a00*/  SEL R0, RZ, 0x1, P0 ;  /* 0x00000001ff007807 */ /* 0x004fc80000000000 */
[----:B------:R-:W-:-:S07]  /*1a10*/  LOP3.LUT R8, R8, R0, RZ, 0x3c, !PT ;  /* 0x0000000008087212 */ /* 0x000fce00078e3cff */
.L_x_23:
[----:B------:R-:W-:Y:S01]  /*1a20*/  UMOV UR6, 0x400 ;  /* 0x0000040000067882 */ /* 0x000fe20000000000 */
[----:B------:R-:W-:Y:S01]  /*1a30*/  SHF.L.U32 R0, R12, 0x1f, RZ ;  /* 0x0000001f0c007819 */ /* 0x000fe200000006ff */
[----:B-1----:R-:W-:Y:S02]  /*1a40*/  ULEA UR6, UR46, UR6, 0x18 ;  /* 0x000000062e067291 */ /* 0x002fe4000f8ec0ff */
[----:B------:R-:W-:Y:S02]  /*1a50*/  UISETP.GE.U32.AND UP0, UPT, UR47, 0x7f, UPT ;  /* 0x0000007f2f00788c */ /* 0x000fe4000bf06070 */
[----:B------:R-:W-:Y:S02]  /*1a60*/  ULEA UR4, UR7, UR6, 0x3 ;  /* 0x0000000607047291 */ /* 0x000fe4000f8e18ff */
[----:B------:R-:W-:Y:S01]  /*1a70*/  ULEA UR11, UR24, UR45, 0x7 ;  /* 0x0000002d180b7291 */ /* 0x000fe2000f8e38ff */
[----:B------:R-:W-:-:S06]  /*1a80*/  UMOV UR13, URZ ;  /* 0x000000ff000d7c82 */ /* 0x000fcc0008000000 */
[----:B------:R1:W2:Y:S01]  /*1a90*/  SYNCS.PHASECHK.TRANS64.TRYWAIT P0, [UR4+0x18], R0 ;  /* 0x00001800ff0075a7 */ /* 0x0002a20008001104 */
[----:B------:R-:W-:-:S04]  /*1aa0*/  ULEA.HI UR4, UR20, UR20, URZ, 0x1 ;  /* 0x0000001414047291 */ /* 0x000fc8000f8f08ff */
[----:B------:R-:W-:-:S04]  /*1ab0*/  USHF.L.U32 UR4, UR4, 0x6, URZ ;  /* 0x0000000604047899 */ /* 0x000fc800080006ff */
[----:B------:R-:W-:-:S04]  /*1ac0*/  ULOP3.LUT UR35, UR4, 0xffffff80, URZ, 0xc0, !UPT ;  /* 0xffffff8004237892 */ /* 0x000fc8000f8ec0ff */
[----:B------:R-:W-:Y:S01]  /*1ad0*/  UIADD3 UR35, UPT, UPT, UR43, UR35, URZ ;  /* 0x000000232b237290 */ /* 0x000fe2000fffe0ff */
[----:B------:R-:W-:Y:S11]  /*1ae0*/  BRA.U !UP0, `(.L_x_25) ;  /* 0x0000000108c47547 */ /* 0x000ff6000b800000 */
[----:B------:R-:W-:Y:S01]  /*1af0*/  UMOV UR16, UR41 ;  /* 0x0000002900107c82 */ /* 0x000fe20008000000 */
[----:B------:R-:W-:Y:S01]  /*1b00*/  UMOV UR4, UR7 ;  /* 0x0000000700047c82 */ /* 0x000fe20008000000 */
[----:B------:R-:W-:-:S05]  /*1b10*/  UMOV UR34, URZ ;  /* 0x000000ff00227c82 */ /* 0x000fca0008000000 */
.L_x_31:
[----:B------:R-:W-:Y:S01]  /*1b20*/  ULEA UR33, UR4, UR6, 0x3 ;  /* 0x0000000604217291 */ /* 0x000fe2000f8e18ff */
[----:B------:R-:W-:Y:S01]  /*1b30*/  @P3 MOV R2, 0x4000 ;  /* 0x0000400000023802 */ /* 0x000fe20000000f00 */
[----:B--234-:R-:W-:Y:S10]  /*1b40*/  @P0 BRA `(.L_x_26) ;  /* 0x00000000000c0947 */ /* 0x01cff40003800000 */
[----:B------:R-:W-:-:S04]  /*1b50*/  SHF.L.U32 R3, R12, 0x1f, RZ ;  /* 0x0000001f0c037819 */ /* 0x000fc800000006ff */
[----:B------:R-:W2:Y:S02]  /*1b60*/  SYNCS.PHASECHK.TRANS64.TRYWAIT P0, [UR33+0x18], R3 ;  /* 0x00001803ff0075a7 */ /* 0x000ea40008001121 */
[----:B--2---:R-:W-:Y:S05]  /*1b70*/  @!P0 BRA `(.L_x_27) ;  /* 0x0000006000bc8947 */ /* 0x004fea0003800000 */
.L_x_26:
[----:B------:R2:W-:Y:S01]  /*1b80*/  @P3 SYNCS.ARRIVE.TRANS64 RZ, [UR33], R2 ;  /* 0x00000002ffff39a7 */ /* 0x0005e20008000021 */
[----:B------:R-:W-:Y:S02]  /*1b90*/  ULOP3.LUT UR5, UR23, 0x2, URZ, 0xfc, !UPT ;  /* 0x0000000217057892 */ /* 0x000fe4000f8efcff */
[----:B------:R-:W-:Y:S02]  /*1ba0*/  UIADD3 UR16, UPT, UPT, UR16, 0x1, URZ ;  /* 0x0000000110107890 */ /* 0x000fe4000fffe0ff */
[----:B------:R-:W-:Y:S02]  /*1bb0*/  UISETP.NE.AND UP0, UPT, UR5, 0x2, UPT ;  /* 0x000000020500788c */ /* 0x000fe4000bf05270 */
[----:B------:R-:W-:-:S07]  /*1bc0*/  UISETP.NE.AND UP2, UPT, UR16, 0x1, UPT ;  /* 0x000000011000788c */ /* 0x000fce000bf45270 */
[----:B------:R-:W-:Y:S05]  /*1bd0*/  BRA.U UP0, `(.L_x_28) ;  /* 0x0000000100047547 */ /* 0x000fea000b800000 */
[----:B------:R-:W-:Y:S05]  /*1be0*/  BPT.TRAP 0x1 ;  /* 0x000000040000795c */ /* 0x000fea0000300000 */
.L_x_28:
[----:B------:R-:W-:Y:S04]  /*1bf0*/  BSSY.RECONVERGENT B0, `(.L_x_29) ;  /* 0x0000003000007945 */ /* 0x000fe80003800200 */
[----:B------:R-:W-:Y:S05]  /*1c00*/  @!P2 BRA `(.L_x_30) ;  /* 0x000000000004a947 */ /* 0x000fea0003800000 */
[----:B------:R-:W-:Y:S05]  /*1c10*/  BPT.TRAP 0x1 ;  /* 0x000000040000795c */ /* 0x000fea0000300000 */
.L_x_30:
[----:B------:R-:W-:Y:S05]  /*1c20*/  BSYNC.RECONVERGENT B0 ;  /* 0x0000000000007941 */ /* 0x000fea0003800200 */
.L_x_29:
[----:B------:R-:W-:Y:S02]  /*1c30*/  UIADD3 UR5, UPT, UPT, UR4, 0x1, URZ ;  /* 0x0000000104057890 */ /* 0x000fe4000fffe0ff */
[----:B------:R-:W-:Y:S02]  /*1c40*/  UIADD3 UR14, UP1, UPT, UR26, 0x80, URZ ;  /* 0x000000801a0e7890 */ /* 0x000fe4000ff3e0ff */
[----:B------:R-:W-:Y:S02]  /*1c50*/  UISETP.NE.AND UP0, UPT, UR5, 0x3, UPT ;  /* 0x000000030500788c */ /* 0x000fe4000bf05270 */
[----:B------:R-:W-:Y:S02]  /*1c60*/  ULOP3.LUT UR33, UR33, 0xfefffff8, URZ, 0xc0, !UPT ;  /* 0xfefffff821217892 */ /* 0x000fe4000f8ec0ff */
[----:B------:R-:W-:Y:S02]  /*1c70*/  USEL UR8, URZ, 0x1, UP0 ;  /* 0x00000001ff087887 */ /* 0x000fe40008000000 */
[----:B------:R-:W-:-:S02]  /*1c80*/  USEL UR7, UR5, URZ, UP0 ;  /* 0x000000ff05077287 */ /* 0x000fc40008000000 */
[----:B------:R-:W-:Y:S02]  /*1c90*/  UIADD3.X UR15, UPT, UPT, URZ, UR27, URZ, UP1, !UPT ;  /* 0x0000001bff0f7290 */ /* 0x000fe40008ffe4ff */
[----:B------:R-:W-:Y:S01]  /*1ca0*/  ULEA UR5, UR7, UR6, 0x3 ;  /* 0x0000000607057291 */ /* 0x000fe2000f8e18ff */
[----:B------:R-:W-:Y:S01]  /*1cb0*/  LOP3.LUT R12, R12, UR8, RZ, 0x3c, !PT ;  /* 0x000000080c0c7c12 */ /* 0x000fe2000f8e3cff */
[----:B------:R-:W-:Y:S02]  /*1cc0*/  USHF.L.U32 UR8, UR4, 0xc, URZ ;  /* 0x0000000c04087899 */ /* 0x000fe400080006ff */
[----:B------:R-:W-:Y:S01]  /*1cd0*/  UIADD3 UR4, UP0, UPT, UR26, 0x180, URZ ;  /* 0x000001801a047890 */ /* 0x000fe2000ff1e0ff */
[----:B-1----:R-:W-:Y:S01]  /*1ce0*/  SHF.L.U32 R0, R12, 0x1f, RZ ;  /* 0x0000001f0c007819 */ /* 0x002fe200000006ff */
[----:B------:R-:W-:Y:S02]  /*1cf0*/  ULOP3.LUT UR32, UR8, UR22, URZ, 0xfc, !UPT ;  /* 0x0000001608207292 */ /* 0x000fe4000f8efcff */
[----:B------:R-:W-:Y:S01]  /*1d00*/  UPRMT UR13, URZ, 0x5410, UR21 ;  /* 0x00005410ff0d7896 */ /* 0x000fe20008000015 */
[----:B------:R3:W4:Y:S01]  /*1d10*/  SYNCS.PHASECHK.TRANS64.TRYWAIT P0, [UR5+0x18], R0 ;  /* 0x00001800ff0075a7 */ /* 0x0007220008001105 */
[----:B------:R-:W-:-:S02]  /*1d20*/  UIADD3 UR32, UPT, UPT, UR6, 0x4300, UR32 ;  /* 0x0000430006207890 */ /* 0x000fc4000fffe020 */
[----:B------:R-:W-:Y:S02]  /*1d30*/  UIADD3 UR8, UPT, UPT, UR6, 0x7300, UR8 ;  /* 0x0000730006087890 */ /* 0x000fe4000fffe008 */
[----:B------:R-:W-:Y:S01]  /*1d40*/  UIADD3.X UR5, UPT, UPT, URZ, UR27, URZ, UP0, !UPT ;  /* 0x0000001bff057290 */ /* 0x000fe200087fe4ff */
[----:B------:R-:W-:Y:S01]  /*1d50*/  UMOV UR18, 0x0 ;  /* 0x0000000000127882 */ /* 0x000fe20000000000 */
[----:B------:R-:W-:Y:S01]  /*1d60*/  UMOV UR19, 0x10000000 ;  /* 0x1000000000137882 */ /* 0x000fe20000000000 */
[----:B------:R-:W-:Y:S01]  /*1d70*/  UMOV UR10, UR34 ;  /* 0x00000022000a7c82 */ /* 0x000fe20008000000 */
[----:B------:R-:W-:Y:S01]  /*1d80*/  UMOV UR12, UR36 ;  /* 0x00000024000c7c82 */ /* 0x000fe20008000000 */
[----:B------:R-:W-:Y:S01]  /*1d90*/  UMOV UR9, UR33 ;  /* 0x0000002100097c82 */ /* 0x000fe20008000000 */
[----:B------:R1:W-:Y:S03]  /*1da0*/  UTMALDG.3D.MULTICAST.2CTA [UR32], [UR14], UR13, desc[UR18] ;  /* 0x000012200e0073b4 */ /* 0x0003e6000821180d */
[----:B------:R2:W-:Y:S01]  /*1db0*/  UTMALDG.3D.2CTA [UR8], [UR4], desc[UR18] ;  /* 0x00001208040075b4 */ /* 0x0005e20008211000 */
[----:B-1----:R-:W-:Y:S01]  /*1dc0*/  UIADD3 UR34, UPT, UPT, UR34, 0x40, URZ ;  /* 0x0000004022227890 */ /* 0x002fe2000fffe0ff */
[----:B------:R-:W-:Y:S01]  /*1dd0*/  UMOV UR13, UR25 ;  /* 0x00000019000d7c82 */ /* 0x000fe20008000000 */
[----:B--2---:R-:W-:Y:S01]  /*1de0*/  UMOV UR4, UR7 ;  /* 0x0000000700047c82 */ /* 0x004fe20008000000 */
[----:B------:R-:W-:Y:S09]  /*1df0*/  BRA.U UP2, `(.L_x_31) ;  /* 0xfffffffd02487547 */ /* 0x000ff2000b83ffff */
.L_x_25:
[----:B------:R-:W-:Y:S01]  /*1e00*/  ULEA UR4, UR7, UR6, 0x3 ;  /* 0x0000000607047291 */ /* 0x000fe2000f8e18ff */
[----:B-1-3--:R-:W-:Y:S01]  /*1e10*/  SHF.L.U32 R0, R12, 0x1f, RZ ;  /* 0x0000001f0c007819 */ /* 0x00afe200000006ff */
[----:B------:R-:W-:Y:S01]  /*1e20*/  @!P1 SYNCS.ARRIVE.TRANS64.A1T0 RZ, [UR6+0x58], RZ ;  /* 0x000058ffffff99a7 */ /* 0x000fe20008100006 */
[----:B------:R-:W-:-:S06]  /*1e30*/  UISETP.GT.AND UP0, UPT, UR40, UR39, UPT ;  /* 0x000000272800728c */ /* 0x000fcc000bf04270 */
[----:B--2-4-:R1:W2:Y:S03]  /*1e40*/  SYNCS.PHASECHK.TRANS64.TRYWAIT P0, [UR4+0x18], R0 ;  /* 0x00001800ff0075a7 */ /* 0x0142a60008001104 */
[----:B------:R-:W-:Y:S05]  /*1e50*/  BRA.U !UP0, `(.L_x_32) ;  /* 0x0000000108c47547 */ /* 0x000fea000b800000 */
[----:B------:R-:W-:Y:S01]  /*1e60*/  UIADD3 UR24, UPT, UPT, UR44, UR13, URZ ;  /* 0x0000000d2c187290 */ /* 0x000fe2000fffe0ff */
[----:B------:R-:W-:-:S11]  /*1e70*/  UMOV UR4, UR7 ;  /* 0x0000000700047c82 */ /* 0x000fd60008000000 */
.L_x_38:
[----:B------:R-:W-:Y:S01]  /*1e80*/  ULEA UR17, UR4, UR6, 0x3 ;  /* 0x0000000604117291 */ /* 0x000fe2000f8e18ff */
[----:B--2---:R-:W-:Y:S01]  /*1e90*/  @P3 MOV R2, 0x4000 ;  /* 0x0000400000023802 */ /* 0x004fe20000000f00 */
[----:B--2-4-:R-:W-:Y:S10]  /*1ea0*/  @P0 BRA `(.L_x_33) ;  /* 0x00000000000c0947 */ /* 0x014ff40003800000 */
[----:B------:R-:W-:-:S04]  /*1eb0*/  SHF.L.U32 R3, R12, 0x1f, RZ ;  /* 0x0000001f0c037819 */ /* 0x000fc800000006ff */
[----:B------:R-:W2:Y:S02]  /*1ec0*/  SYNCS.PHASECHK.TRANS64.TRYWAIT P0, [UR17+0x18], R3 ;  /* 0x00001803ff0075a7 */ /* 0x000ea40008001111 */
[----:B--2---:R-:W-:Y:S05]  /*1ed0*/  @!P0 BRA `(.L_x_34) ;  /* 0x0000005c00fc8947 */ /* 0x004fea0003800000 */
.L_x_33:
[----:B------:R2:W-:Y:S01]  /*1ee0*/  @P3 SYNCS.ARRIVE.TRANS64 RZ, [UR17], R2 ;  /* 0x00000002ffff39a7 */ /* 0x0005e20008000011 */
[----:B------:R-:W-:-:S04]  /*1ef0*/  ULOP3.LUT UR5, UR23, 0x2, URZ, 0xfc, !UPT ;  /* 0x0000000217057892 */ /* 0x000fc8000f8efcff */
[----:B------:R-:W-:-:S09]  /*1f00*/  UISETP.NE.AND UP0, UPT, UR5, 0x2, UPT ;  /* 0x000000020500788c */ /* 0x000fd2000bf05270 */
[----:B------:R-:W-:Y:S05]  /*1f10*/  BRA.U UP0, `(.L_x_35) ;  /* 0x0000000100047547 */ /* 0x000fea000b800000 */
[----:B------:R-:W-:Y:S05]  /*1f20*/  BPT.TRAP 0x1 ;  /* 0x000000040000795c */ /* 0x000fea0000300000 */
.L_x_35:
[----:B------:R-:W-:Y:S04]  /*1f30*/  BSSY.RECONVERGENT B0, `(.L_x_36) ;  /* 0x0000003000007945 */ /* 0x000fe80003800200 */
[----:B------:R-:W-:Y:S05]  /*1f40*/  @!P2 BRA `(.L_x_37) ;  /* 0x000000000004a947 */ /* 0x000fea0003800000 */
[----:B------:R-:W-:Y:S05]  /*1f50*/  BPT.TRAP 0x1 ;  /* 0x000000040000795c */ /* 0x000fea0000300000 */
.L_x_37:
[----:B------:R-:W-:Y:S05]  /*1f60*/  BSYNC.RECONVERGENT B0 ;  /* 0x0000000000007941 */ /* 0x000fea0003800200 */
.L_x_36:
[----:B------:R-:W-:Y:S02]  /*1f70*/  UIADD3 UR5, UPT, UPT, UR4, 0x1, URZ ;  /* 0x0000000104057890 */ /* 0x000fe4000fffe0ff */
[----:B------:R-:W-:Y:S02]  /*1f80*/  USHF.L.U32 UR18, UR13, 0x6, URZ ;  /* 0x000000060d127899 */ /* 0x000fe400080006ff */
[----:B------:R-:W-:Y:S02]  /*1f90*/  UISETP.NE.AND UP0, UPT, UR5, 0x3, UPT ;  /* 0x000000030500788c */ /* 0x000fe4000bf05270 */
[----:B------:R-:W-:Y:S02]  /*1fa0*/  ULOP3.LUT UR17, UR17, 0xfefffff8, URZ, 0xc0, !UPT ;  /* 0xfefffff811117892 */ /* 0x000fe4000f8ec0ff */
[----:B------:R-:W-:Y:S02]  /*1fb0*/  USEL UR8, URZ, 0x1, UP0 ;  /* 0x00000001ff087887 */ /* 0x000fe40008000000 */
[----:B------:R-:W-:-:S02]  /*1fc0*/  USEL UR7, UR5, URZ, UP0 ;  /* 0x000000ff05077287 */ /* 0x000fc40008000000 */
[----:B------:R-:W-:Y:S02]  /*1fd0*/  UIADD3 UR14, UP0, UPT, UR26, 0x180, URZ ;  /* 0x000001801a0e7890 */ /* 0x000fe4000ff1e0ff */
        /* <DEDUP_REMOVED lines=9> */
[----:B------:R-:W-:Y:S02]  /*2070*/  UIADD3.X UR5, UPT, UPT, URZ, UR27, URZ, UP1, !UPT ;  /* 0x0000001bff057290 */ /* 0x000fe40008ffe4ff */
[----:B------:R-:W-:Y:S02]  /*2080*/  UIADD3 UR8, UPT, UPT, UR6, 0x7300, UR8 ;  /* 0x0000730006087890 */ /* 0x000fe4000fffe008 */
[----:B------:R-:W-:Y:S01]  /*2090*/  UIADD3.X UR15, UPT, UPT, URZ, UR27, URZ, UP0, !UPT ;  /* 0x0000001bff0f7290 */ /* 0x000fe200087fe4ff */
[----:B------:R-:W-:Y:S01]  /*20a0*/  UMOV UR28, 0x0 ;  /* 0x00000000001c7882 */ /* 0x000fe20000000000 */
[----:B------:R-:W-:Y:S01]  /*20b0*/  UMOV UR29, 0x10000000 ;  /* 0x10000000001d7882 */ /* 0x000fe20000000000 */
[----:B------:R-:W-:Y:S01]  /*20c0*/  UMOV UR19, UR35 ;  /* 0x0000002300137c82 */ /* 0x000fe20008000000 */
[----:B------:R-:W-:Y:S01]  /*20d0*/  UMOV UR20, UR36 ;  /* 0x0000002400147c82 */ /* 0x000fe20008000000 */
[----:B------:R-:W-:Y:S01]  /*20e0*/  UMOV UR12, UR36 ;  /* 0x00000024000c7c82 */ /* 0x000fe20008000000 */
[----:B------:R1:W-:Y:S01]  /*20f0*/  UTMALDG.3D.MULTICAST.2CTA [UR16], [UR4], UR10, desc[UR28] ;  /* 0x00001c10040073b4 */ /* 0x0003e2000821180a */
[----:B------:R-:W-:Y:S01]  /*2100*/  UMOV UR9, UR17 ;  /* 0x0000001100097c82 */ /* 0x000fe20008000000 */
[----:B------:R-:W-:-:S04]  /*2110*/  UIADD3 UR13, UPT, UPT, UR13, 0x1, URZ ;  /* 0x000000010d0d7890 */ /* 0x000fc8000fffe0ff */
[----:B------:R-:W-:Y:S01]  /*2120*/  UISETP.NE.AND UP0, UPT, UR13, UR24, UPT ;  /* 0x000000180d00728c */ /* 0x000fe2000bf05270 */
[----:B-1----:R-:W-:Y:S01]  /*2130*/  UMOV UR10, UR18 ;  /* 0x00000012000a7c82 */ /* 0x002fe20008000000 */
[----:B------:R-:W-:Y:S01]  /*2140*/  UMOV UR4, UR7 ;  /* 0x0000000700047c82 */ /* 0x000fe20008000000 */
[----:B------:R3:W-:Y:S06]  /*2150*/  UTMALDG.3D.2CTA [UR8], [UR14], desc[UR28] ;  /* 0x00001c080e0075b4 */ /* 0x0007ec0008211000 */
[----:B---3--:R-:W-:Y:S05]  /*2160*/  BRA.U UP0, `(.L_x_38) ;  /* 0xfffffffd00447547 */ /* 0x008fea000b83ffff */
.L_x_32:
[C---:B------:R-:W-:Y:S01]  /*2170*/  LEA R3, R11.reuse, UR6, 0x3 ;  /* 0x000000060b037c11 */ /* 0x040fe2000f8e18ff */
[----:B------:R-:W-:Y:S01]  /*2180*/  NOP ;  /* 0x0000000000007918 */ /* 0x000fe20000000000 */
[----:B-1----:R-:W-:Y:S02]  /*2190*/  SHF.L.U32 R0, R10, 0x1f, RZ ;  /* 0x0000001f0a007819 */ /* 0x002fe400000006ff */
[----:B------:R-:W-:Y:S02]  /*21a0*/  LEA R4, R11, UR6, 0x4 ;  /* 0x000000060b047c11 */ /* 0x000fe4000f8e20ff */
[----:B--2-4-:R-:W1:Y:S02]  /*21b0*/  SYNCS.PHASECHK.TRANS64.TRYWAIT P0, [R3+URZ+0x60], R0 ;  /* 0x00006000030075a7 */ /* 0x014e6400080011ff */
[----:B-1----:R-:W-:Y:S05]  /*21c0*/  @!P0 BRA `(.L_x_39) ;  /* 0x0000005c00588947 */ /* 0x002fea0003800000 */
.L_x_125:
[----:B------:R-:W2:Y:S01]  /*21d0*/  LDS.128 R4, [R4+0xf0] ;  /* 0x0000f00004047984 */ /* 0x000ea20000000c00 */
[----:B------:R-:W-:Y:S01]  /*21e0*/  UISETP.GE.AND UP0, UPT, UR42, 0x1, UPT ;  /* 0x000000012a00788c */ /* 0x000fe2000bf06270 */
[----:B------:R-:W-:Y:S01]  /*21f0*/  @!PT LDS RZ, [RZ] ;  /* 0x00000000fffff984 */ /* 0x000fe20000000800 */
[----:B------:R-:W-:Y:S01]  /*2200*/  @!PT LDS RZ, [RZ] ;  /* 0x00000000fffff984 */ /* 0x000fe20000000800 */
[----:B------:R-:W-:Y:S01]  /*2210*/  @!PT LDS RZ, [RZ] ;  /* 0x00000000fffff984 */ /* 0x000fe20000000800 */
[----:B------:R-:W-:Y:S01]  /*2220*/  @!PT LDS RZ, [RZ] ;  /* 0x00000000fffff984 */ /* 0x000fe20000000800 */
[----:B------:R3:W-:Y:S06]  /*2230*/  MEMBAR.ALL.CTA ;  /* 0x0000000000007992 */ /* 0x0007ec0000008000 */
[----:B---3--:R-:W3:Y:S01]  /*2240*/  FENCE.VIEW.ASYNC.S ;  /* 0x00000000000073c6 */ /* 0x008ee20000000000 */
[----:B--2---:R-:W-:-:S13]  /*2250*/  LOP3.LUT P0, RZ, R6, 0x1, RZ, 0xc0, !PT ;  /* 0x0000000106ff7812 */ /* 0x004fda000780c0ff */
[----:B---3--:R-:W-:Y:S01]  /*2260*/  VOTEU.ANY UP1, P0 ;  /* 0x0000000000ff7886 */ /* 0x008fe20000020100 */
[----:B------:R-:W-:-:S13]  /*2270*/  PLOP3.LUT P0, PT, PT, PT, UP1, 0x80, 0x8 ;  /* 0x000000000008781c */ /* 0x000fda0003f0f018 */
[----:B-1----:R-:W-:Y:S02]  /*2280*/  @P0 LOP3.LUT R0, R5, 0xffff, RZ, 0xc0, !PT ;  /* 0x0000ffff05000812 */ /* 0x002fe400078ec0ff */
[----:B------:R-:W-:Y:S02]  /*2290*/  @P0 MOV R2, R4 ;  /* 0x0000000400020202 */ /* 0x000fe40000000f00 */
[----:B------:R-:W-:Y:S01]  /*22a0*/  @P0 R2UR UR5, R0 ;  /* 0x00000000000502ca */ /* 0x000fe200000e0000 */
[----:B------:R-:W-:Y:S01]  /*22b0*/  VIADD R0, R3, 0x70 ;  /* 0x0000007003007836 */ /* 0x000fe20000000000 */
[----:B------:R-:W-:Y:S02]  /*22c0*/  @P0 SHF.R.U32.HI R4, RZ, 0x10, R5 ;  /* 0x00000010ff040819 */ /* 0x000fe40000011605 */
[----:B------:R-:W-:Y:S02]  /*22d0*/  @P0 R2UR UR8, R2 ;  /* 0x00000000020802ca */ /* 0x000fe400000e0000 */
[----:B------:R-:W-:-:S02]  /*22e0*/  PRMT R0, RZ, 0x654, R0 ;  /* 0x00000654ff007816 */ /* 0x000fc40000000000 */
[----:B------:R-:W-:Y:S02]  /*22f0*/  @P0 R2UR UR4, R4 ;  /* 0x00000000040402ca */ /* 0x000fe400000e0000 */
[----:B------:R1:W-:Y:S03]  /*2300*/  SYNCS.ARRIVE.TRANS64.RED.A1T0 RZ, [R0+URZ], RZ ;  /* 0x000000ff00ff79a7 */ /* 0x0003e600081004ff */
[----:B------:R-:W-:-:S04]  /*2310*/  @UP1 UMOV UR30, UR5 ;  /* 0x00000005001e1c82 */ /* 0x000fc80008000000 */
[----:B------:R-:W-:-:S04]  /*2320*/  @UP1 UMOV UR31, UR8 ;  /* 0x00000008001f1c82 */ /* 0x000fc80008000000 */
[----:B------:R-:W-:Y:S01]  /*2330*/  @UP1 UMOV UR36, UR4 ;  /* 0x0000000400241c82 */ /* 0x000fe20008000000 */
[----:B------:R-:W-:Y:S05]  /*2340*/  BRA.U !UP0, `(.L_x_40) ;  /* 0x0000000108d47547 */ /* 0x000fea000b800000 */
[----:B------:R-:W2:Y:S01]  /*2350*/  LDCU.128 UR12, c[0x0][0xb10] ;  /* 0x00016200ff0c77ac */ /* 0x000ea20008000c00 */
[----:B------:R-:W3:Y:S01]  /*2360*/  LDCU UR24, c[0x0][0xb20] ;  /* 0x00016400ff1877ac */ /* 0x000ee20008000800 */
[----:B------:R-:W4:Y:S01]  /*2370*/  LDCU UR20, c[0x0][0xb0c] ;  /* 0x00016180ff1477ac */ /* 0x000f220008000800 */
[----:B------:R-:W1:Y:S01]  /*2380*/  LDCU.64 UR10, c[0x0][0xb28] ;  /* 0x00016500ff0a77ac */ /* 0x000e620008000a00 */
[----:B------:R-:W-:Y:S02]  /*2390*/  UISETP.NE.AND UP3, UPT, UR42, 0x1, UPT ;  /* 0x000000012a00788c */ /* 0x000fe4000bf65270 */
[----:B--2---:R-:W-:Y:S02]  /*23a0*/  UIMAD.WIDE.U32 UR8, UR37, UR15, URZ ;  /* 0x0000000f250872a5 */ /* 0x004fe4000f8e00ff */
[----:B------:R-:W-:Y:S02]  /*23b0*/  UIMAD.WIDE.U32 UR4, UR38, UR12, URZ ;  /* 0x0000000c260472a5 */ /* 0x000fe4000f8e00ff */
[----:B------:R-:W-:-:S02]  /*23c0*/  UISETP.NE.AND UP0, UPT, UR14, 0x1, UPT ;  /* 0x000000010e00788c */ /* 0x000fc4000bf05270 */
[----:B------:R-:W-:Y:S01]  /*23d0*/  UIMAD.WIDE.U32 UR28, UR30, UR15, URZ ;  /* 0x0000000f1e1c72a5 */ /* 0x000fe2000f8e00ff */
[----:B------:R-:W-:Y:S02]  /*23e0*/  UMOV UR8, UR9 ;  /* 0x0000000900087c82 */ /* 0x000fe40008000000 */
[----:B------:R-:W-:Y:S01]  /*23f0*/  UMOV UR4, UR5 ;  /* 0x0000000500047c82 */ /* 0x000fe20008000000 */
[----:B---3--:R-:W-:Y:S02]  /*2400*/  USHF.R.U32.HI UR8, URZ, UR24, UR8 ;  /* 0x00000018ff087299 */ /* 0x008fe40008011608 */
[----:B----4-:R-:W-:Y:S02]  /*2410*/  UISETP.NE.AND UP2, UPT, UR20, 0x1, UPT ;  /* 0x000000011400788c */ /* 0x010fe4000bf45270 */
[----:B------:R-:W-:Y:S02]  /*2420*/  USHF.R.U32.HI UR4, URZ, UR13, UR4 ;  /* 0x0000000dff047299 */ /* 0x000fe40008011604 */
[----:B------:R-:W-:-:S02]  /*2430*/  USEL UR5, UR37, UR8, !UP0 ;  /* 0x0000000825057287 */ /* 0x000fc4000c000000 */
[----:B------:R-:W-:Y:S02]  /*2440*/  USEL UR8, UR38, UR4, !UP2 ;  /* 0x0000000426087287 */ /* 0x000fe4000d000000 */
[----:B-1----:R-:W-:Y:S01]  /*2450*/  UIMAD.WIDE.U32 UR16, UR5, UR10, URZ ;  /* 0x0000000a051072a5 */ /* 0x002fe2000f8e00ff */
[----:B------:R-:W-:Y:S01]  /*2460*/  UMOV UR4, UR29 ;  /* 0x0000001d00047c82 */ /* 0x000fe20008000000 */
[----:B------:R-:W-:Y:S02]  /*2470*/  UIMAD.WIDE.U32 UR18, UR31, UR12, URZ ;  /* 0x0000000c1f1272a5 */ /* 0x000fe4000f8e00ff */
[----:B------:R-:W-:-:S03]  /*2480*/  UIMAD.WIDE.U32 UR28, UR8, UR10, URZ ;  /* 0x0000000a081c72a5 */ /* 0x000fc6000f8e00ff */
[----:B------:R-:W-:Y:S01]  /*2490*/  UMOV UR16, UR17 ;  /* 0x0000001100107c82 */ /* 0x000fe20008000000 */
[----:B------:R-:W-:Y:S02]  /*24a0*/  USHF.R.U32.HI UR4, URZ, UR24, UR4 ;  /* 0x00000018ff047299 */ /* 0x000fe40008011604 */
[----:B------:R-:W-:Y:S01]  /*24b0*/  @UP3 USHF.R.U32.HI UR5, URZ, UR11, UR16 ;  /* 0x0000000bff053299 */ /* 0x000fe20008011610 */
[----:B------:R-:W-:Y:S01]  /*24c0*/  UMOV UR18, UR19 ;  /* 0x0000001300127c82 */ /* 0x000fe20008000000 */
[----:B------:R-:W-:Y:S01]  /*24d0*/  UMOV UR28, UR29 ;  /* 0x0000001d001c7c82 */ /* 0x000fe20008000000 */
[----:B------:R-:W-:Y:S02]  /*24e0*/  USHF.R.U32.HI UR13, URZ, UR13, UR18 ;  /* 0x0000000dff0d7299 */ /* 0x000fe40008011612 */
[----:B------:R-:W-:Y:S02]  /*24f0*/  USEL UR4, UR30, UR4, !UP0 ;  /* 0x000000041e047287 */ /* 0x000fe4000c000000 */
[----:B------:R-:W-:-:S02]  /*2500*/  @UP3 USHF.R.U32.HI UR8, URZ, UR11, UR28 ;  /* 0x0000000bff083299 */ /* 0x000fc4000801161c */
[----:B------:R-:W-:Y:S02]  /*2510*/  UIMAD UR9, UR42, UR5, URZ ;  /* 0x000000052a0972a4 */ /* 0x000fe4000f8e02ff */
[----:B------:R-:W-:Y:S02]  /*2520*/  USEL UR5, UR31, UR13, !UP2 ;  /* 0x0000000d1f057287 */ /* 0x000fe4000d000000 */
[----:B------:R-:W-:Y:S02]  /*2530*/  UIMAD UR12, UR42, UR8, URZ ;  /* 0x000000082a0c72a4 */ /* 0x000fe4000f8e02ff */
[----:B------:R-:W-:Y:S02]  /*2540*/  UISETP.GE.AND UP0, UPT, UR4, UR9, UPT ;  /* 0x000000090400728c */ /* 0x000fe4000bf06270 */
[----:B------:R-:W-:Y:S02]  /*2550*/  UIMAD.WIDE.U32 UR16, UR4, UR10, URZ ;  /* 0x0000000a041072a5 */ /* 0x000fe4000f8e00ff */
[----:B------:R-:W-:-:S02]  /*2560*/  UISETP.GE.OR UP0, UPT, UR5, UR12, UP0 ;  /* 0x0000000c0500728c */ /* 0x000fc40008706670 */
        /* <DEDUP_REMOVED lines=19> */
.L_x_40:
[----:B------:R-:W2:Y:S02]  /*26a0*/  LDCU UR4, c[0x0][0xb30] ;  /* 0x00016600ff0477ac */ /* 0x000ea40008000800 */
[----:B--2---:R-:W-:-:S09]  /*26b0*/  UISETP.NE.AND UP0, UPT, UR4, 0x1, UPT ;  /* 0x000000010400788c */ /* 0x004fd2000bf05270 */
[----:B------:R-:W-:Y:S05]  /*26c0*/  BRA.U UP0, `(.L_x_41) ;  /* 0x0000000100447547 */ /* 0x000fea000b800000 */
[----:B------:R-:W2:Y:S01]  /*26d0*/  LDCU.128 UR12, c[0x0][0xb10] ;  /* 0x00016200ff0c77ac */ /* 0x000ea20008000c00 */
[----:B------:R-:W3:Y:S01]  /*26e0*/  LDCU UR10, c[0x0][0xb0c] ;  /* 0x00016180ff0a77ac */ /* 0x000ee20008000800 */
[----:B------:R-:W4:Y:S01]  /*26f0*/  LDCU UR11, c[0x0][0xb20] ;  /* 0x00016400ff0b77ac */ /* 0x000f220008000800 */
[----:B--2---:R-:W-:Y:S02]  /*2700*/  UIMAD.WIDE.U32 UR8, UR31, UR12, URZ ;  /* 0x0000000c1f0872a5 */ /* 0x004fe4000f8e00ff */
[----:B------:R-:W-:Y:S02]  /*2710*/  UIMAD.WIDE.U32 UR4, UR30, UR15, URZ ;  /* 0x0000000f1e0472a5 */ /* 0x000fe4000f8e00ff */
[----:B---3--:R-:W-:Y:S02]  /*2720*/  UISETP.NE.AND UP2, UPT, UR10, 0x1, UPT ;  /* 0x000000010a00788c */ /* 0x008fe4000bf45270 */
[----:B------:R-:W-:Y:S01]  /*2730*/  UISETP.NE.AND UP0, UPT, UR14, 0x1, UPT ;  /* 0x000000010e00788c */ /* 0x000fe2000bf05270 */
[----:B------:R-:W-:-:S02]  /*2740*/  UMOV UR8, UR9 ;  /* 0x0000000900087c82 */ /* 0x000fc40008000000 */
[----:B------:R-:W-:Y:S01]  /*2750*/  UMOV UR4, UR5 ;  /* 0x0000000500047c82 */ /* 0x000fe20008000000 */
[----:B------:R-:W-:Y:S02]  /*2760*/  USHF.R.U32.HI UR13, URZ, UR13, UR8 ;  /* 0x0000000dff0d7299 */ /* 0x000fe40008011608 */
[----:B----4-:R-:W-:Y:S02]  /*2770*/  USHF.R.U32.HI UR4, URZ, UR11, UR4 ;  /* 0x0000000bff047299 */ /* 0x010fe40008011604 */
[----:B------:R-:W-:Y:S02]  /*2780*/  USEL UR5, UR31, UR13, !UP2 ;  /* 0x0000000d1f057287 */ /* 0x000fe4000d000000 */
[----:B------:R-:W-:-:S04]  /*2790*/  USEL UR4, UR30, UR4, !UP0 ;  /* 0x000000041e047287 */ /* 0x000fc8000c000000 */
[----:B------:R-:W-:Y:S02]  /*27a0*/  UIADD3 UR8, UPT, UPT, UR5, -UR4, URZ ;  /* 0x8000000405087290 */ /* 0x000fe4000fffe0ff */
[----:B------:R-:W-:Y:S02]  /*27b0*/  UIADD3 UR4, UPT, UPT, -UR5, UR4, URZ ;  /* 0x0000000405047290 */ /* 0x000fe4000fffe1ff */
[----:B------:R-:W-:Y:S02]  /*27c0*/  UIMAD UR30, UR8, UR14, UR30 ;  /* 0x0000000e081e72a4 */ /* 0x000fe4000f8e021e */
[----:B------:R-:W-:-:S12]  /*27d0*/  UIMAD UR31, UR4, UR10, UR31 ;  /* 0x0000000a041f72a4 */ /* 0x000fd8000f8e021f */
.L_x_41:
[----:B------:R-:W-:Y:S01]  /*27e0*/  VIADD R11, R11, 0x1 ;  /* 0x000000010b0b7836 */ /* 0x000fe20000000000 */
[----:B------:R-:W-:Y:S01]  /*27f0*/  R2UR UR4, R78 ;  /* 0x000000004e0472ca */ /* 0x000fe200000e0000 */
[----:B------:R-:W-:Y:S01]  /*2800*/  UIADD3 UR24, UPT, UPT, UR30, UR63, URZ ;  /* 0x0000003f1e187290 */ /* 0x000fe2000fffe0ff */
[----:B------:R-:W-:Y:S02]  /*2810*/  PLOP3.LUT P1, PT, PT, PT, PT, 0x80, 0x8 ;  /* 0x000000000008781c */ /* 0x000fe40003f2f070 */
[----:B------:R-:W-:-:S04]  /*2820*/  ISETP.NE.AND P0, PT, R11, 0x2, PT ;  /* 0x000000020b00780c */ /* 0x000fc80003f05270 */
[----:B-1----:R-:W-:Y:S02]  /*2830*/  SEL R0, RZ, 0x1, P0 ;  /* 0x00000001ff007807 */ /* 0x002fe40000000000 */
[----:B------:R-:W-:Y:S02]  /*2840*/  SEL R11, R11, RZ, P0 ;  /* 0x000000ff0b0b7207 */ /* 0x000fe40000000000 */
[----:B------:R-:W-:Y:S01]  /*2850*/  LOP3.LUT R10, R10, R0, RZ, 0x3c, !PT ;  /* 0x000000000a0a7212 */ /* 0x000fe200078e3cff */
[----:B------:R-:W-:Y:S01]  /*2860*/  UIADD3 UR20, UPT, UPT, UR31, UR4, URZ ;  /* 0x000000041f147290 */ /* 0x000fe2000fffe0ff */
[----:B------:R-:W-:Y:S11]  /*2870*/  BRA.U UP1, `(.L_x_42) ;  /* 0xfffffff101287547 */ /* 0x000ff6000b83ffff */
[----:B------:R-:W-:Y:S01]  /*2880*/  UIADD3 UR6, UPT, UPT, UR6, 0x18, URZ ;  /* 0x0000001806067890 */ /* 0x000fe2000fffe0ff */
[----:B------:R-:W-:-:S03]  /*2890*/  SHF.L.U32 R2, R12, 0x1f, RZ ;  /* 0x0000001f0c027819 */ /* 0x000fc600000006ff */
[----:B------:R-:W-:-:S09]  /*28a0*/  ULEA UR4, UR7, UR6, 0x3 ;  /* 0x0000000607047291 */ /* 0x000fd2000f8e18ff */
[----:B------:R-:W1:Y:S02]  /*28b0*/  SYNCS.PHASECHK.TRANS64.TRYWAIT P0, [UR4], R2 ;  /* 0x00000002ff0075a7 */ /* 0x000e640008001104 */
[----:B-1----:R-:W-:Y:S05]  /*28c0*/  @!P0 BRA `(.L_x_43) ;  /* 0x0000005400ac8947 */ /* 0x002fea0003800000 */
.L_x_127:
[----:B------:R-:W-:-:S04]  /*28d0*/  UIADD3 UR4, UPT, UPT, UR7, 0x1, URZ ;  /* 0x0000000107047890 */ /* 0x000fc8000fffe0ff */
[----:B------:R-:W-:-:S04]  /*28e0*/  UISETP.NE.AND UP0, UPT, UR4, 0x3, UPT ;  /* 0x000000030400788c */ /* 0x000fc8000bf05270 */
[----:B------:R-:W-:Y:S02]  /*28f0*/  USEL UR7, URZ, 0x1, UP0 ;  /* 0x00000001ff077887 */ /* 0x000fe40008000000 */
[----:B------:R-:W-:-:S04]  /*2900*/  USEL UR4, UR4, URZ, UP0 ;  /* 0x000000ff04047287 */ /* 0x000fc80008000000 */
[----:B------:R-:W-:Y:S01]  /*2910*/  ULEA UR5, UR4, UR6, 0x3 ;  /* 0x0000000604057291 */ /* 0x000fe2000f8e18ff */
[----:B------:R-:W-:-:S04]  /*2920*/  LOP3.LUT R12, R12, UR7, RZ, 0x3c, !PT ;  /* 0x000000070c0c7c12 */ /* 0x000fc8000f8e3cff */
[----:B-1----:R-:W-:-:S04]  /*2930*/  SHF.L.U32 R2, R12, 0x1f, RZ ;  /* 0x0000001f0c027819 */ /* 0x002fc800000006ff */
[----:B------:R-:W1:Y:S02]  /*2940*/  SYNCS.PHASECHK.TRANS64.TRYWAIT P0, [UR5], R2 ;  /* 0x00000002ff0075a7 */ /* 0x000e640008001105 */
[----:B-1----:R-:W-:Y:S05]  /*2950*/  @!P0 BRA `(.L_x_44) ;  /* 0x0000005400a08947 */ /* 0x002fea0003800000 */
.L_x_129:
[----:B------:R-:W-:-:S04]  /*2960*/  UIADD3 UR4, UPT, UPT, UR4, 0x1, URZ ;  /* 0x0000000104047890 */ /* 0x000fc8000fffe0ff */
[----:B------:R-:W-:-:S04]  /*2970*/  UISETP.NE.AND UP0, UPT, UR4, 0x3, UPT ;  /* 0x000000030400788c */ /* 0x000fc8000bf05270 */
[----:B------:R-:W-:Y:S02]  /*2980*/  USEL UR5, URZ, 0x1, UP0 ;  /* 0x00000001ff057887 */ /* 0x000fe40008000000 */
[----:B------:R-:W-:-:S04]  /*2990*/  USEL UR4, UR4, URZ, UP0 ;  /* 0x000000ff04047287 */ /* 0x000fc80008000000 */
[----:B------:R-:W-:Y:S01]  /*29a0*/  ULEA UR4, UR4, UR6, 0x3 ;  /* 0x0000000604047291 */ /* 0x000fe2000f8e18ff */
[----:B-1----:R-:W-:-:S04]  /*29b0*/  LOP3.LUT R2, R12, UR5, RZ, 0x3c, !PT ;  /* 0x000000050c027c12 */ /* 0x002fc8000f8e3cff */
[----:B------:R-:W-:Y:S01]  /*29c0*/  SHF.L.U32 R2, R2, 0x1f, RZ ;  /* 0x0000001f02027819 */ /* 0x000fe200000006ff */
[----:B------:R-:W-:-:S07]  /*29d0*/  IMAD.U32 R0, RZ, RZ, UR4 ;  /* 0x00000004ff007e24 */ /* 0x000fce000f8e00ff */
.L_x_45:
[----:B-1----:R1:W2:Y:S02]  /*29e0*/  SYNCS.PHASECHK.TRANS64.TRYWAIT P0, [R0+URZ], R2 ;  /* 0x00000002000075a7 */ /* 0x0022a400080011ff */
[----:B--2---:R-:W-:Y:S05]  /*29f0*/  @!P0 NANOSLEEP.SYNCS 0x989680 ;  /* 0x009896800000895d */ /* 0x004fea0003900000 */
[----:B------:R-:W2:Y:S02]  /*2a00*/  @!P0 SYNCS.PHASECHK.TRANS64 P0, [R0+URZ], R2 ;  /* 0x00000002000085a7 */ /* 0x000ea400080010ff */
[----:B--2---:R-:W-:Y:S05]  /*2a10*/  @P0 EXIT ;  /* 0x000000000000094d */ /* 0x004fea0003800000 */
[----:B------:R-:W-:Y:S05]  /*2a20*/  BRA `(.L_x_45) ;  /* 0xfffffffc00ec7947 */ /* 0x000fea000383ffff */
.L_x_22:
[----:B------:R-:W-:-:S04]  /*2a30*/  UISETP.NE.AND UP0, UPT, UR46, URZ, UPT ;  /* 0x000000ff2e00728c */ /* 0x000fc8000bf05270 */
[----:B------:R-:W-:-:S09]  /*2a40*/  UISETP.NE.OR UP0, UPT, UR25, 0x1, UP0 ;  /* 0x000000011900788c */ /* 0x000fd20008705670 */
[----:B------:R-:W-:Y:S05]  /*2a50*/  BRA.U UP0, `(.L_x_46) ;  /* 0x0000000500487547 */ /* 0x000fea000b800000 */
[----:B------:R-:W-:Y:S01]  /*2a60*/  ISETP.GE.U32.AND P2, PT, R0, 0x4, PT ;  /* 0x000000040000780c */ /* 0x000fe20003f46070 */
[----:B------:R-:W-:Y:S01]  /*2a70*/  IMAD.MOV.U32 R12, RZ, RZ, 0x1 ;  /* 0x00000001ff0c7424 */ /* 0x000fe200078e00ff */
[----:B------:R-:W-:Y:S02]  /*2a80*/  CS2R R10, SRZ ;  /* 0x00000000000a7805 */ /* 0x000fe4000001ff00 */
[----:B------:R-:W-:Y:S01]  /*2a90*/  CS2R R8, SRZ ;  /* 0x0000000000087805 */ /* 0x000fe2000001ff00 */
[----:B------:R-:W-:Y:S01]  /*2aa0*/  UMOV UR6, 0x400 ;  /* 0x0000040000067882 */ /* 0x000fe20000000000 */
[----:B------:R-:W-:Y:S01]  /*2ab0*/  UMOV UR5, URZ ;  /* 0x000000ff00057c82 */ /* 0x000fe20008000000 */
[----:B------:R-:W-:-:S12]  /*2ac0*/  ULEA UR6, UR46, UR6, 0x18 ;  /* 0x000000062e067291 */ /* 0x000fd8000f8ec0ff */
.L_x_50:
[----:B------:R-:W-:Y:S02]  /*2ad0*/  LEA R2, R8, UR6, 0x3 ;  /* 0x0000000608027c11 */ /* 0x000fe4000f8e18ff */
[----:B------:R-:W-:-:S03]  /*2ae0*/  SHF.L.U32 R4, R9, 0x1f, RZ ;  /* 0x0000001f09047819 */ /* 0x000fc600000006ff */
[----:B------:R-:W-:Y:S01]  /*2af0*/  VIADD R5, R2, 0xd0 ;  /* 0x000000d002057836 */ /* 0x000fe20000000000 */
[----:B------:R-:W1:Y:S02]  /*2b00*/  SYNCS.PHASECHK.TRANS64.TRYWAIT P0, [R2+URZ+0xc0], R4 ;  /* 0x0000c004020075a7 */ /* 0x000e6400080011ff */
[----:B-1----:R-:W-:Y:S05]  /*2b10*/  @!P0 BRA `(.L_x_47) ;  /* 0x0000005400488947 */ /* 0x002fea0003800000 */
.L_x_130:
[----:B------:R-:W-:Y:S01]  /*2b20*/  ULEA UR4, UR5, UR6, 0x3 ;  /* 0x0000000605047291 */ /* 0x000fe2000f8e18ff */
[----:B-1----:R-:W-:Y:S01]  /*2b30*/  PRMT R2, RZ, 0x654, R5 ;  /* 0x00000654ff027816 */ /* 0x002fe20000000005 */
[----:B------:R-:W-:Y:S01]  /*2b40*/  @!P2 IMAD.MOV.U32 R4, RZ, RZ, 0x10 ;  /* 0x00000010ff04a424 */ /* 0x000fe200078e00ff */
[----:B------:R-:W-:Y:S01]  /*2b50*/  SHF.L.U32 R5, R12, 0x1f, RZ ;  /* 0x0000001f0c057819 */ /* 0x000fe200000006ff */
[----:B------:R-:W-:Y:S01]  /*2b60*/  UIADD3 UR7, UPT, UPT, UR4, 0x60, URZ ;  /* 0x0000006004077890 */ /* 0x000fe2000fffe0ff */
[----:B------:R1:W-:Y:S05]  /*2b70*/  SYNCS.ARRIVE.TRANS64.RED.A1T0 RZ, [R2+URZ], RZ ;  /* 0x000000ff02ff79a7 */ /* 0x0003ea00081004ff */
[----:B------:R-:W-:Y:S01]  /*2b80*/  IMAD.U32 R6, RZ, RZ, UR7 ;  /* 0x00000007ff067e24 */ /* 0x000fe2000f8e00ff */
[----:B------:R-:W2:Y:S04]  /*2b90*/  SYNCS.PHASECHK.TRANS64.TRYWAIT P0, [UR4+0x70], R5 ;  /* 0x00007005ff0075a7 */ /* 0x000ea80008001104 */
[----:B------:R-:W-:Y:S01]  /*2ba0*/  PRMT R6, R0, 0x654, R6 ;  /* 0x0000065400067816 */ /* 0x000fe20000000006 */
[----:B-12---:R-:W-:Y:S06]  /*2bb0*/  @!P0 BRA `(.L_x_48) ;  /* 0x0000005400348947 */ /* 0x006fec0003800000 */
.L_x_132:
[----:B------:R-:W-:Y:S01]  /*2bc0*/  ULEA UR8, UR5, UR6, 0x4 ;  /* 0x0000000605087291 */ /* 0x000fe2000f8e20ff */
[----:B------:R-:W-:Y:S01]  /*2bd0*/  SEL R3, R6, R3, !P2 ;  /* 0x0000000306037207 */ /* 0x000fe20005000000 */
[----:B------:R-:W-:Y:S01]  /*2be0*/  UIADD3 UR9, UPT, UPT, UR4, 0x60, URZ ;  /* 0x0000006004097890 */ /* 0x000fe2000fffe0ff */
[----:B-1----:R-:W-:Y:S01]  /*2bf0*/  LEA R2, R11, UR6, 0x3 ;  /* 0x000000060b027c11 */ /* 0x002fe2000f8e18ff */
[----:B------:R-:W-:Y:S01]  /*2c00*/  UIADD3 UR8, UPT, UPT, UR8, 0xf0, URZ ;  /* 0x000000f008087890 */ /* 0x000fe2000fffe0ff */
[----:B------:R1:W-:Y:S01]  /*2c10*/  @!P2 SYNCS.ARRIVE.TRANS64.RED RZ, [R3+URZ], R4 ;  /* 0x0000000403ffa9a7 */ /* 0x0003e200080004ff */
[----:B------:R-:W-:Y:S01]  /*2c20*/  UIADD3 UR4, UPT, UPT, UR5, 0x1, URZ ;  /* 0x0000000105047890 */ /* 0x000fe2000fffe0ff */
[----:B------:R-:W-:-:S03]  /*2c30*/  VIADD R8, R8, 0x1 ;  /* 0x0000000108087836 */ /* 0x000fc60000000000 */
[----:B------:R-:W-:Y:S02]  /*2c40*/  UISETP.NE.AND UP0, UPT, UR4, 0x2, UPT ;  /* 0x000000020400788c */ /* 0x000fe4000bf05270 */
[----:B------:R-:W-:Y:S01]  /*2c50*/  ISETP.NE.AND P0, PT, R8, 0x2, PT ;  /* 0x000000020800780c */ /* 0x000fe20003f05270 */
[----:B------:R-:W-:Y:S06]  /*2c60*/  UGETNEXTWORKID.BROADCAST [UR8], [UR9] ;  /* 0x00000000080073ca */ /* 0x000fec0008000100 */
[----:B------:R-:W-:Y:S02]  /*2c70*/  USEL UR7, URZ, 0x1, UP0 ;  /* 0x00000001ff077887 */ /* 0x000fe40008000000 */
[----:B------:R-:W-:-:S04]  /*2c80*/  USEL UR5, UR4, URZ, UP0 ;  /* 0x000000ff04057287 */ /* 0x000fc80008000000 */
[----:B------:R-:W-:Y:S02]  /*2c90*/  LOP3.LUT R12, R12, UR7, RZ, 0x3c, !PT ;  /* 0x000000070c0c7c12 */ /* 0x000fe4000f8e3cff */
[----:B-1----:R-:W-:-:S04]  /*2ca0*/  SHF.L.U32 R4, R10, 0x1f, RZ ;  /* 0x0000001f0a047819 */ /* 0x002fc800000006ff */
[----:B------:R-:W1:Y:S02]  /*2cb0*/  SYNCS.PHASECHK.TRANS64.TRYWAIT P1, [R2+URZ+0x60], R4 ;  /* 0x00006004020075a7 */ /* 0x000e6400080211ff */
[----:B-1----:R-:W-:Y:S05]  /*2cc0*/  @!P1 BRA `(.L_x_49) ;  /* 0x0000005400089947 */ /* 0x002fea0003800000 */
.L_x_133:
[C---:B-1----:R-:W-:Y:S01]  /*2cd0*/  LEA R4, R11.reuse, UR6, 0x4 ;  /* 0x000000060b047c11 */ /* 0x042fe2000f8e20ff */
[----:B------:R-:W-:Y:S01]  /*2ce0*/  VIADD R2, R2, 0x70 ;  /* 0x0000007002027836 */ /* 0x000fe20000000000 */
[----:B------:R-:W-:Y:S01]  /*2cf0*/  SEL R8, R8, RZ, P0 ;  /* 0x000000ff08087207 */ /* 0x000fe20000000000 */
[----:B------:R-:W-:-:S03]  /*2d00*/  VIADD R11, R11, 0x1 ;  /* 0x000000010b0b7836 */ /* 0x000fc60000000000 */
[----:B------:R-:W1:Y:S01]  /*2d10*/  LDS.128 R4, [R4+0xf0] ;  /* 0x0000f00004047984 */ /* 0x000e620000000c00 */
[----:B------:R-:W-:Y:S02]  /*2d20*/  PRMT R2, RZ, 0x654, R2 ;  /* 0x00000654ff027816 */ /* 0x000fe40000000002 */
[C---:B------:R-:W-:Y:S01]  /*2d30*/  ISETP.NE.AND P1, PT, R11.reuse, 0x2, PT ;  /* 0x000000020b00780c */ /* 0x040fe20003f25270 */
[----:B------:R-:W-:Y:S01]  /*2d40*/  @!PT LDS RZ, [RZ] ;  /* 0x00000000fffff984 */ /* 0x000fe20000000800 */
[----:B------:R-:W-:Y:S01]  /*2d50*/  @!PT LDS RZ, [RZ] ;  /* 0x00000000fffff984 */ /* 0x000fe20000000800 */
[----:B------:R-:W-:Y:S01]  /*2d60*/  @!PT LDS RZ, [RZ] ;  /* 0x00000000fffff984 */ /* 0x000fe20000000800 */
[----:B------:R-:W-:Y:S01]  /*2d70*/  @!PT LDS RZ, [RZ] ;  /* 0x00000000fffff984 */ /* 0x000fe20000000800 */
[----:B------:R2:W-:Y:S06]  /*2d80*/  MEMBAR.ALL.CTA ;  /* 0x0000000000007992 */ /* 0x0005ec0000008000 */
[----:B--2---:R-:W2:Y:S01]  /*2d90*/  FENCE.VIEW.ASYNC.S ;  /* 0x00000000000073c6 */ /* 0x004ea20000000000 */
[----:B------:R-:W-:Y:S01]  /*2da0*/  SEL R11, R11, RZ, P1 ;  /* 0x000000ff0b0b7207 */ /* 0x000fe20000800000 */
[----:B--2---:R2:W-:Y:S01]  /*2db0*/  SYNCS.ARRIVE.TRANS64.RED.A1T0 RZ, [R2+URZ], RZ ;  /* 0x000000ff02ff79a7 */ /* 0x0045e200081004ff */
[----:B-1----:R-:W-:-:S02]  /*2dc0*/  LOP3.LUT P3, RZ, R6, 0x1, RZ, 0xc0, !PT ;  /* 0x0000000106ff7812 */ /* 0x002fc4000786c0ff */
[----:B------:R-:W-:-:S04]  /*2dd0*/  SEL R4, RZ, 0x1, P1 ;  /* 0x00000001ff047807 */ /* 0x000fc80000800000 */
[----:B------:R-:W-:Y:S02]  /*2de0*/  LOP3.LUT R10, R10, R4, RZ, 0x3c, !PT ;  /* 0x000000040a0a7212 */ /* 0x000fe400078e3cff */
[----:B--2---:R-:W-:-:S04]  /*2df0*/  SEL R2, RZ, 0x1, P0 ;  /* 0x00000001ff027807 */ /* 0x004fc80000000000 */
[----:B------:R-:W-:Y:S01]  /*2e00*/  LOP3.LUT R9, R9, R2, RZ, 0x3c, !PT ;  /* 0x0000000209097212 */ /* 0x000fe200078e3cff */
[----:B------:R-:W-:Y:S06]  /*2e10*/  @P3 BRA `(.L_x_50) ;  /* 0xfffffffc002c3947 */ /* 0x000fec000383ffff */
[----:B------:R-:W-:Y:S01]  /*2e20*/  ULEA UR4, UR5, UR6, 0x3 ;  /* 0x0000000605047291 */ /* 0x000fe2000f8e18ff */
[----:B------:R-:W-:-:S08]  /*2e30*/  SHF.L.U32 R2, R12, 0x1f, RZ ;  /* 0x0000001f0c027819 */ /* 0x000fd000000006ff */
[----:B------:R-:W1:Y:S02]  /*2e40*/  SYNCS.PHASECHK.TRANS64 P0, [UR4+0x70], R2 ;  /* 0x00007002ff0075a7 */ /* 0x000e640008001004 */
[----:B-1----:R-:W-:Y:S05]  /*2e50*/  @P0 BRA `(.L_x_51) ;  /* 0x0000000000080947 */ /* 0x002fea0003800000 */
[----:B------:R-:W1:Y:S02]  /*2e60*/  SYNCS.PHASECHK.TRANS64.TRYWAIT P0, [UR4+0x70], R2 ;  /* 0x00007002ff0075a7 */ /* 0x000e640008001104 */
[----:B-1----:R-:W-:Y:S05]  /*2e70*/  @!P0 BRA `(.L_x_52) ;  /* 0x0000005000b08947 */ /* 0x002fea0003800000 */
.L_x_51:
[----:B------:R-:W-:-:S04]  /*2e80*/  UIADD3 UR7, UPT, UPT, UR5, 0x1, URZ ;  /* 0x0000000105077890 */ /* 0x000fc8000fffe0ff */
[----:B------:R-:W-:-:S04]  /*2e90*/  UISETP.NE.AND UP0, UPT, UR7, 0x2, UPT ;  /* 0x000000020700788c */ /* 0x000fc8000bf05270 */
[----:B------:R-:W-:Y:S02]  /*2ea0*/  USEL UR8, URZ, 0x1, UP0 ;  /* 0x00000001ff087887 */ /* 0x000fe40008000000 */
[----:B------:R-:W-:-:S04]  /*2eb0*/  USEL UR7, UR7, URZ, UP0 ;  /* 0x000000ff07077287 */ /* 0x000fc80008000000 */
[----:B------:R-:W-:Y:S01]  /*2ec0*/  ULEA UR7, UR7, UR6, 0x3 ;  /* 0x0000000607077291 */ /* 0x000fe2000f8e18ff */
[----:B-1----:R-:W-:-:S04]  /*2ed0*/  LOP3.LUT R2, R12, UR8, RZ, 0x3c, !PT ;  /* 0x000000080c027c12 */ /* 0x002fc8000f8e3cff */
[----:B------:R-:W-:-:S04]  /*2ee0*/  SHF.L.U32 R0, R2, 0x1f, RZ ;  /* 0x0000001f02007819 */ /* 0x000fc800000006ff */
[----:B------:R-:W1:Y:S02]  /*2ef0*/  SYNCS.PHASECHK.TRANS64 P0, [UR7+0x70], R0 ;  /* 0x00007000ff0075a7 */ /* 0x000e640008001007 */
[----:B-1----:R-:W-:Y:S05]  /*2f00*/  @P0 EXIT ;  /* 0x000000000000094d */ /* 0x002fea0003800000 */
[----:B------:R-:W-:Y:S02]  /*2f10*/  SHF.L.U32 R2, R2, 0x1f, RZ ;  /* 0x0000001f02027819 */ /* 0x000fe400000006ff */
[----:B------:R-:W-:-:S07]  /*2f20*/  MOV R0, UR7 ;  /* 0x0000000700007c02 */ /* 0x000fce0008000f00 */
.L_x_53:
[----:B-1----:R1:W2:Y:S02]  /*2f30*/  SYNCS.PHASECHK.TRANS64.TRYWAIT P0, [R0+URZ+0x70], R2 ;  /* 0x00007002000075a7 */ /* 0x0022a400080011ff */
[----:B--2---:R-:W-:Y:S05]  /*2f40*/  @!P0 NANOSLEEP.SYNCS 0x989680 ;  /* 0x009896800000895d */ /* 0x004fea0003900000 */
[----:B------:R-:W2:Y:S02]  /*2f50*/  @!P0 SYNCS.PHASECHK.TRANS64 P0, [R0+URZ+0x70], R2 ;  /* 0x00007002000085a7 */ /* 0x000ea400080010ff */
[----:B--2---:R-:W-:Y:S05]  /*2f60*/  @P0 EXIT ;  /* 0x000000000000094d */ /* 0x004fea0003800000 */
[----:B------:R-:W-:Y:S05]  /*2f70*/  BRA `(.L_x_53) ;  /* 0xfffffffc00ec7947 */ /* 0x000fea000383ffff */
.L_x_46:
[----:B------:R-:W-:Y:S05]  /*2f80*/  BRA.U UP4, `(.L_x_54) ;  /* 0x0000001104a07547 */ /* 0x000fea000b800000 */
[----:B------:R-:W-:Y:S01]  /*2f90*/  UMOV UR4, 0x40 ;  /* 0x0000004000047882 */ /* 0x000fe20000000000 */
[----:B------:R-:W-:Y:S01]  /*2fa0*/  NOP ;  /* 0x0000000000007918 */ /* 0x000fe20000000000 */
[----:B------:R-:W-:Y:S01]  /*2fb0*/  ULEA UR5, UR46, UR4, 0x18 ;  /* 0x000000042e057291 */ /* 0x000fe2000f8ec0ff */
[----:B------:R-:W-:Y:S02]  /*2fc0*/  UMOV UR6, 0x400 ;  /* 0x0000040000067882 */ /* 0x000fe40000000000 */
[----:B------:R-:W-:-:S06]  /*2fd0*/  ULEA UR6, UR46, UR6, 0x18 ;  /* 0x000000062e067291 */ /* 0x000fcc000f8ec0ff */
[----:B------:R-:W1:Y:S02]  /*2fe0*/  LDS.U8 R0, [UR5+0x1c] ;  /* 0x00001c05ff007984 */ /* 0x000e640008000000 */
[----:B-1----:R-:W-:-:S13]  /*2ff0*/  ISETP.NE.AND P0, PT, R0, RZ, PT ;  /* 0x000000ff0000720c */ /* 0x002fda0003f05270 */
[----:B------:R-:W-:Y:S05]  /*3000*/  @P0 BRA `(.L_x_55) ;  /* 0x0000000400080947 */ /* 0x000fea0003800000 */
[----:B------:R-:W-:Y:S02]  /*3010*/  UISETP.NE.U32.AND UP1, UPT, UR33, 0x1, UPT ;  /* 0x000000012100788c */ /* 0x000fe4000bf25070 */
[----:B------:R-:W-:-:S07]  /*3020*/  UIADD3 UR7, UPT, UPT, UR5, 0x8, URZ ;  /* 0x0000000805077890 */ /* 0x000fce000fffe0ff */
[----:B------:R-:W-:Y:S05]  /*3030*/  BRA.U !UP1, `(.L_x_56) ;  /* 0x00000001099c7547 */ /* 0x000fea000b800000 */
[----:B------:R-:W-:Y:S01]  /*3040*/  ELECT P0, URZ, PT ;  /* 0x0000000000ff782f */ /* 0x000fe20003800000 */
[----:B------:R-:W-:-:S12]  /*3050*/  BSSY B0, `(.L_x_56) ;  /* 0x0000025000007945 */ /* 0x000fd80003800000 */
[----:B------:R-:W-:Y:S05]  /*3060*/  @!P0 BRA `(.L_x_57) ;  /* 0x00000000008c8947 */ /* 0x000fea0003800000 */
[----:B------:R-:W-:-:S05]  /*3070*/  UMOV UR4, 0x10 ;  /* 0x0000001000047882 */ /* 0x000fca0000000000 */
[----:B------:R-:W-:Y:S04]  /*3080*/  DEPBAR.LE SB1, 0x36 ;  /* 0x00009d800000791a */ /* 0x000fe80000000000 */
[----:B------:R-:W1:Y:S02]  /*3090*/  UTCATOMSWS.2CTA.FIND_AND_SET.ALIGN UP0, UR4, UR4 ;  /* 0x00000004000475e3 */ /* 0x000e640008200800 */
[----:B-1----:R-:W-:Y:S01]  /*30a0*/  MOV R10, UR4 ;  /* 0x00000004000a7c02 */ /* 0x002fe20008000f00 */
[----:B------:R-:W-:Y:S06]  /*30b0*/  BRA.U UP0, `(.L_x_58) ;  /* 0x0000000100187547 */ /* 0x000fec000b800000 */
.L_x_59:
[----:B------:R-:W-:Y:S05]  /*30c0*/  NANOSLEEP 0x64 ;  /* 0x000000640000795d */ /* 0x000fea0003800000 */
[----:B------:R-:W-:-:S05]  /*30d0*/  UMOV UR4, 0x10 ;  /* 0x0000001000047882 */ /* 0x000fca0000000000 */
[----:B------:R-:W-:Y:S04]  /*30e0*/  DEPBAR.LE SB1, 0x36 ;  /* 0x00009d800000791a */ /* 0x000fe80000000000 */
[----:B------:R-:W1:Y:S02]  /*30f0*/  UTCATOMSWS.2CTA.FIND_AND_SET.ALIGN UP0, UR4, UR4 ;  /* 0x00000004000475e3 */ /* 0x000e640008200800 */
[----:B-1----:R-:W-:Y:S01]  /*3100*/  MOV R10, UR4 ;  /* 0x00000004000a7c02 */ /* 0x002fe20008000f00 */
[----:B------:R-:W-:Y:S05]  /*3110*/  BRA.U !UP0, `(.L_x_59) ;  /* 0xfffffffd08e87547 */ /* 0x000fea000b83ffff */
.L_x_58:
[----:B------:R-:W1:Y:S01]  /*3120*/  LDS R6, [UR5+0x10] ;  /* 0x00001005ff067984 */ /* 0x000e620008000800 */
[----:B------:R-:W-:Y:S01]  /*3130*/  IMAD.U32 R0, RZ, RZ, UR6 ;  /* 0x00000006ff007e24 */ /* 0x000fe2000f8e00ff */
[----:B------:R-:W-:-:S03]  /*3140*/  MOV R4, UR34 ;  /* 0x0000002200047c02 */ /* 0x000fc60008000f00 */
[----:B------:R-:W-:Y:S01]  /*3150*/  VIADD R0, R0, 0x110 ;  /* 0x0000011000007836 */ /* 0x000fe20000000000 */
[----:B-1----:R-:W-:-:S04]  /*3160*/  SHF.L.U32 R6, R6, 0x1f, RZ ;  /* 0x0000001f06067819 */ /* 0x002fc800000006ff */
[----:B------:R-:W1:Y:S02]  /*3170*/  SYNCS.PHASECHK.TRANS64.TRYWAIT P0, [UR5+0x8], R6 ;  /* 0x00000806ff0075a7 */ /* 0x000e640008001105 */
[----:B-1----:R-:W-:Y:S05]  /*3180*/  @P0 BRA `(.L_x_60) ;  /* 0x0000000000080947 */ /* 0x002fea0003800000 */
[----:B------:R-:W1:Y:S02]  /*3190*/  SYNCS.PHASECHK.TRANS64.TRYWAIT P0, [UR5+0x8], R6 ;  /* 0x00000806ff0075a7 */ /* 0x000e640008001105 */
[----:B-1----:R-:W-:Y:S05]  /*31a0*/  @!P0 BRA `(.L_x_61) ;  /* 0x0000004c00fc8947 */ /* 0x002fea0003800000 */
.L_x_60:
[----:B------:R-:W-:Y:S01]  /*31b0*/  PRMT R4, R4, 0x654, R0 ;  /* 0x0000065404047816 */ /* 0x000fe20000000000 */
[----:B------:R-:W-:Y:S01]  /*31c0*/  HFMA2 R0, -RZ, RZ, 0, 5.9604644775390625e-08 ;  /* 0x00000001ff007431 */ /* 0x000fe200000001ff */
[----:B------:R-:W-:Y:S01]  /*31d0*/  UPRMT UR4, UR34, 0x654, UR7 ;  /* 0x0000065422047896 */ /* 0x000fe20008000007 */
[----:B------:R-:W-:Y:S02]  /*31e0*/  IMAD.MOV.U32 R8, RZ, RZ, 0xffff ;  /* 0x0000ffffff087424 */ /* 0x000fe400078e00ff */
[----:B-1----:R-:W-:Y:S02]  /*31f0*/  IMAD.MOV.U32 R6, RZ, RZ, 0x4 ;  /* 0x00000004ff067424 */ /* 0x002fe400078e00ff */
[----:B------:R-:W-:Y:S01]  /*3200*/  IMAD.SHL.U32 R9, R10, 0x20, RZ ;  /* 0x000000200a097824 */ /* 0x000fe200078e00ff */
[----:B------:R-:W-:Y:S02]  /*3210*/  MOV R5, UR4 ;  /* 0x0000000400057c02 */ /* 0x000fe40008000f00 */
[-C--:B------:R-:W-:Y:S01]  /*3220*/  SHF.L.U32 R8, R8, R10.reuse, RZ ;  /* 0x0000000a08087219 */ /* 0x080fe200000006ff */
[----:B------:R1:W-:Y:S01]  /*3230*/  SYNCS.ARRIVE.TRANS64.RED RZ, [UR4], R6 ;  /* 0x00000006ffff79a7 */ /* 0x0003e20008000404 */
[----:B------:R-:W-:Y:S01]  /*3240*/  SHF.L.U32 R7, R0, R10, RZ ;  /* 0x0000000a00077219 */ /* 0x000fe200000006ff */
[----:B------:R1:W-:Y:S04]  /*3250*/  STS [UR6+0x110], R9 ;  /* 0x00011009ff007988 */ /* 0x0003e80008000806 */
[----:B------:R1:W-:Y:S04]  /*3260*/  STAS [R4.64], R10 ;  /* 0x0000000a04007dbd */ /* 0x0003e8000c0008ff */
[----:B------:R1:W-:Y:S04]  /*3270*/  ATOMS.OR RZ, [UR5+0x14], R8 ;  /* 0x00001408ffff798c */ /* 0x0003e8000b000005 */
[----:B------:R1:W-:Y:S04]  /*3280*/  ATOMS.OR RZ, [UR5+0x18], R7 ;  /* 0x00001807ffff798c */ /* 0x0003e8000b000005 */
[----:B------:R1:W-:Y:S02]  /*3290*/  ATOMS.XOR RZ, [UR5+0x10], R0 ;  /* 0x00001000ffff798c */ /* 0x0003e4000b800005 */
.L_x_57:
[----:B------:R-:W-:Y:S05]  /*32a0*/  BSYNC B0 ;  /* 0x0000000000007941 */ /* 0x000fea0003800000 */
.L_x_56:
[----:B------:R-:W-:Y:S05]  /*32b0*/  BRA.U UP1, `(.L_x_62) ;  /* 0x00000001016c7547 */ /* 0x000fea000b800000 */
[----:B------:R-:W-:-:S03]  /*32c0*/  UMOV UR4, 0xffffffff ;  /* 0xffffffff00047882 */ /* 0x000fc60000000000 */
[----:B------:R-:W-:Y:S05]  /*32d0*/  BRA.DIV UR4, `(.L_x_63) ;  /* 0x0000004e04c87947 */ /* 0x000fea000b800000 */
[----:B------:R-:W-:-:S13]  /*32e0*/  ELECT P6, URZ, PT ;  /* 0x0000000000ff782f */ /* 0x000fda00038c0000 */
.L_x_137:
[----:B------:R-:W-:Y:S05]  /*32f0*/  @!P6 BRA `(.L_x_62) ;  /* 0x00000000005ce947 */ /* 0x000fea0003800000 */
[----:B-1----:R-:W1:Y:S02]  /*3300*/  LDS R4, [UR5+0x10] ;  /* 0x00001005ff047984 */ /* 0x002e640008000800 */
[----:B-1----:R-:W-:-:S04]  /*3310*/  SHF.L.U32 R4, R4, 0x1f, RZ ;  /* 0x0000001f04047819 */ /* 0x002fc800000006ff */
[----:B------:R-:W1:Y:S02]  /*3320*/  SYNCS.PHASECHK.TRANS64.TRYWAIT P0, [UR5+0x8], R4 ;  /* 0x00000804ff0075a7 */ /* 0x000e640008001105 */
[----:B-1----:R-:W-:Y:S05]  /*3330*/  @P0 BRA `(.L_x_64) ;  /* 0x0000000000080947 */ /* 0x002fea0003800000 */
[----:B------:R-:W1:Y:S02]  /*3340*/  SYNCS.PHASECHK.TRANS64.TRYWAIT P0, [UR5+0x8], R4 ;  /* 0x00000804ff0075a7 */ /* 0x000e640008001105 */
[----:B-1----:R-:W-:Y:S05]  /*3350*/  @!P0 BRA `(.L_x_65) ;  /* 0x0000004c00c88947 */ /* 0x002fea0003800000 */
.L_x_64:
[----:B------:R-:W2:Y:S01]  /*3360*/  LDS R6, [UR6+0x110] ;  /* 0x00011006ff067984 */ /* 0x000ea20008000800 */
[----:B-1----:R-:W-:Y:S02]  /*3370*/  HFMA2 R0, -RZ, RZ, 0, 5.9604644775390625e-08 ;  /* 0x00000001ff007431 */ /* 0x002fe400000001ff */
[----:B------:R-:W-:Y:S01]  /*3380*/  IMAD.MOV.U32 R4, RZ, RZ, 0xffff ;  /* 0x0000ffffff047424 */ /* 0x000fe200078e00ff */
[----:B------:R-:W-:Y:S01]  /*3390*/  UPRMT UR4, UR34, 0x654, UR7 ;  /* 0x0000065422047896 */ /* 0x000fe20008000007 */
[----:B--2---:R-:W-:-:S03]  /*33a0*/  IMAD.SHL.U32 R5, R6, 0x20, RZ ;  /* 0x0000002006057824 */ /* 0x004fc600078e00ff */
[-C--:B------:R-:W-:Y:S02]  /*33b0*/  SHF.L.U32 R4, R4, R6.reuse, RZ ;  /* 0x0000000604047219 */ /* 0x080fe400000006ff */
[----:B------:R-:W-:Y:S01]  /*33c0*/  SHF.L.U32 R6, R0, R6, RZ ;  /* 0x0000000600067219 */ /* 0x000fe200000006ff */
[----:B------:R2:W-:Y:S04]  /*33d0*/  STS [UR6+0x110], R5 ;  /* 0x00011005ff007988 */ /* 0x0005e80008000806 */
[----:B------:R2:W-:Y:S04]  /*33e0*/  ATOMS.OR RZ, [UR5+0x14], R4 ;  /* 0x00001404ffff798c */ /* 0x0005e8000b000005 */
[----:B------:R2:W-:Y:S01]  /*33f0*/  ATOMS.OR RZ, [UR5+0x18], R6 ;  /* 0x00001806ffff798c */ /* 0x0005e2000b000005 */
[----:B------:R-:W-:Y:S03]  /*3400*/  SYNCS.ARRIVE.TRANS64.RED.A1T0 RZ, [UR4], RZ ;  /* 0x000000ffffff79a7 */ /* 0x000fe60008100404 */
[----:B------:R2:W-:Y:S01]  /*3410*/  ATOMS.XOR RZ, [UR5+0x10], R0 ;  /* 0x00001000ffff798c */ /* 0x0005e2000b800005 */
[----:B------:R-:W-:Y:S05]  /*3420*/  BRA `(.L_x_62) ;  /* 0x0000000000107947 */ /* 0x000fea0003800000 */
.L_x_55:
[----:B------:R-:W-:Y:S02]  /*3430*/  MOV R0, 0xffffffff ;  /* 0xffffffff00007802 */ /* 0x000fe40000000f00 */
[----:B------:R-:W-:-:S03]  /*3440*/  MOV R4, 0x3470 ;  /* 0x0000347000047802 */ /* 0x000fc60000000f00 */
[----:B------:R1:W-:Y:S04]  /*3450*/  STS [UR6+0x110], R0 ;  /* 0x00011000ff007988 */ /* 0x0003e80008000806 */
[----:B-1---5:R-:W-:Y:S05]  /*3460*/  CALL.REL.NOINC `($__internal_1_$__cuda_sm10x_tcgen05_guardrail_trap_phase_invalid_during_alloc) ;  /* 0x0000005400107944 */ /* 0x022fea0003c00000 */
.L_x_62:
[----:B------:R-:W-:Y:S05]  /*3470*/  WARPSYNC.ALL ;  /* 0x0000000000007948 */ /* 0x000fea0003800000 */
[----:B------:R-:W3:Y:S01]  /*3480*/  S2UR UR4, SR_CgaCtaId ;  /* 0x00000000000479c3 */ /* 0x000ee20000008800 */
[----:B------:R-:W-:Y:S01]  /*3490*/  UMOV UR17, 0x400 ;  /* 0x0000040000117882 */ /* 0x000fe20000000000 */
[----:B------:R-:W-:-:S06]  /*34a0*/  NOP ;  /* 0x0000000000007918 */ /* 0x000fcc0000000000 */
[----:B------:R-:W-:Y:S06]  /*34b0*/  BAR.ARV 0x6, 0xa0 ;  /* 0x0182800000007b1d */ /* 0x000fec0000002000 */
[----:B------:R-:W4:Y:S01]  /*34c0*/  LDCU UR6, c[0x0][0x38c] ;  /* 0x00007180ff0677ac */ /* 0x000f220008000800 */
[----:B------:R-:W-:Y:S01]  /*34d0*/  LOP3.LUT R3, R3, 0xffff, RZ, 0xc0, !PT ;  /* 0x0000ffff03037812 */ /* 0x000fe200078ec0ff */
[----:B-1----:R-:W-:Y:S01]  /*34e0*/  IMAD.MOV.U32 R9, RZ, RZ, 0x1 ;  /* 0x00000001ff097424 */ /* 0x002fe200078e00ff */
[----:B------:R-:W-:Y:S01]  /*34f0*/  LOP3.LUT R2, R2, 0xffff, RZ, 0xc0, !PT ;  /* 0x0000ffff02027812 */ /* 0x000fe200078ec0ff */
[----:B------:R-:W-:Y:S01]  /*3500*/  IMAD.MOV.U32 R8, RZ, RZ, RZ ;  /* 0x000000ffff087224 */ /* 0x000fe200078e00ff */
[----:B------:R-:W-:Y:S01]  /*3510*/  R2UR UR20, R3 ;  /* 0x00000000031472ca */ /* 0x000fe200000e0000 */
[----:B------:R-:W-:Y:S01]  /*3520*/  UMOV UR24, URZ ;  /* 0x000000ff00187c82 */ /* 0x000fe20008000000 */
[----:B------:R-:W-:-:S02]  /*3530*/  R2UR UR30, R2 ;  /* 0x00000000021e72ca */ /* 0x000fc400000e0000 */
[----:B------:R-:W-:Y:S01]  /*3540*/  CS2R R2, SRZ ;  /* 0x0000000000027805 */ /* 0x000fe2000001ff00 */
[----:B------:R-:W-:Y:S01]  /*3550*/  UMOV UR15, URZ ;  /* 0x000000ff000f7c82 */ /* 0x000fe20008000000 */
[----:B---3--:R-:W-:Y:S01]  /*3560*/  ULEA UR17, UR4, UR17, 0x18 ;  /* 0x0000001104117291 */ /* 0x008fe2000f8ec0ff */
[----:B------:R-:W-:Y:S01]  /*3570*/  UMOV UR14, URZ ;  /* 0x000000ff000e7c82 */ /* 0x000fe20008000000 */
[----:B------:R-:W-:Y:S02]  /*3580*/  UISETP.NE.AND UP3, UPT, UR33, URZ, UPT ;  /* 0x000000ff2100728c */ /* 0x000fe4000bf65270 */
[----:B------:R-:W-:Y:S02]  /*3590*/  UIADD3 UR5, UPT, UPT, UR17, 0x4300, URZ ;  /* 0x0000430011057890 */ /* 0x000fe4000fffe0ff */
[----:B------:R-:W-:-:S03]  /*35a0*/  UIADD3 UR4, UPT, UPT, UR17, 0x7300, URZ ;  /* 0x0000730011047890 */ /* 0x000fc6000fffe0ff */
[----:B--2---:R-:W1:Y:S01]  /*35b0*/  LDS R0, [UR17+0x110] ;  /* 0x00011011ff007984 */ /* 0x004e620008000800 */
[----:B----4-:R-:W-:Y:S02]  /*35c0*/  UIADD3 UR6, UPT, UPT, UR6, 0x3f, URZ ;  /* 0x0000003f06067890 */ /* 0x010fe4000fffe0ff */
[----:B------:R-:W-:Y:S02]  /*35d0*/  USHF.R.U32.HI UR5, URZ, 0x4, UR5 ;  /* 0x00000004ff057899 */ /* 0x000fe40008011605 */
[----:B------:R-:W-:Y:S02]  /*35e0*/  USHF.R.S32.HI UR25, URZ, 0x1f, UR6 ;  /* 0x0000001fff197899 */ /* 0x000fe40008011406 */
[----:B------:R-:W-:Y:S02]  /*35f0*/  USHF.R.U32.HI UR4, URZ, 0x4, UR4 ;  /* 0x00000004ff047899 */ /* 0x000fe40008011604 */
[----:B------:R-:W-:Y:S02]  /*3600*/  ULEA.HI UR25, UR25, UR6, URZ, 0x6 ;  /* 0x0000000619197291 */ /* 0x000fe4000f8f30ff */
[----:B------:R-:W-:-:S02]  /*3610*/  ULOP3.LUT UR5, UR5, 0x3fff, URZ, 0xc0, !UPT ;  /* 0x00003fff05057892 */ /* 0x000fc4000f8ec0ff */
[----:B------:R-:W-:Y:S02]  /*3620*/  USHF.R.S32.HI UR25, URZ, 0x6, UR25 ;  /* 0x00000006ff197899 */ /* 0x000fe40008011419 */
[----:B------:R-:W-:Y:S02]  /*3630*/  ULOP3.LUT UR22, UR4, 0x3fff, URZ, 0xc0, !UPT ;  /* 0x00003fff04167892 */ /* 0x000fe4000f8ec0ff */
[----:B------:R-:W-:Y:S02]  /*3640*/  UISETP.LT.AND UP0, UPT, UR25, 0x1, UPT ;  /* 0x000000011900788c */ /* 0x000fe4000bf01270 */
[----:B------:R-:W-:Y:S02]  /*3650*/  ULOP3.LUT UR21, UR5, 0x10000, URZ, 0xfc, !UPT ;  /* 0x0001000005157892 */ /* 0x000fe4000f8efcff */
[----:B------:R-:W-:Y:S02]  /*3660*/  ULOP3.LUT UR22, UR22, 0x10000, URZ, 0xfc, !UPT ;  /* 0x0001000016167892 */ /* 0x000fe4000f8efcff */
[----:B------:R-:W-:Y:S01]  /*3670*/  USEL UR31, UR25, 0x1, !UP0 ;  /* 0x00000001191f7887 */ /* 0x000fe2000c000000 */
[----:B------:R-:W-:Y:S01]  /*3680*/  UMOV UR28, 0x0 ;  /* 0x00000000001c7882 */ /* 0x000fe20000000000 */
[----:B------:R-:W-:Y:S01]  /*3690*/  UMOV UR29, 0x82004a0 ;  /* 0x082004a0001d7882 */ /* 0x000fe20000000000 */
[----:B------:R-:W-:Y:S01]  /*36a0*/  UMOV UR26, 0x0 ;  /* 0x00000000001a7882 */ /* 0x000fe20000000000 */
[----:B------:R-:W-:Y:S01]  /*36b0*/  UMOV UR27, 0x82004a0 ;  /* 0x082004a0001b7882 */ /* 0x000fe20000000000 */
[----:B-1----:R-:W-:-:S15]  /*36c0*/  R2UR UR32, R0 ;  /* 0x00000000002072ca */ /* 0x002fde00000e0000 */
.L_x_73:
[C---:B------:R-:W-:Y:S02]  /*36d0*/  LEA R0, R8.reuse, UR17, 0x3 ;  /* 0x0000001108007c11 */ /* 0x040fe4000f8e18ff */
[----:B------:R-:W-:Y:S02]  /*36e0*/  SHF.L.U32 R4, R3, 0x1f, RZ ;  /* 0x0000001f03047819 */ /* 0x000fe400000006ff */
[----:B------:R-:W-:Y:S02]  /*36f0*/  LEA R5, R8, UR17, 0x4 ;  /* 0x0000001108057c11 */ /* 0x000fe4000f8e20ff */
[----:B------:R-:W1:Y:S02]  /*3700*/  SYNCS.PHASECHK.TRANS64.TRYWAIT P0, [R0+URZ+0x60], R4 ;  /* 0x00006004000075a7 */ /* 0x000e6400080011ff */
[----:B-1-3--:R-:W-:Y:S05]  /*3710*/  @!P0 BRA `(.L_x_66) ;  /* 0x0000004800f08947 */ /* 0x00afea0003800000 */
.L_x_138:
[----:B-1----:R-:W1:Y:S01]  /*3720*/  LDS.128 R4, [R5+0xf0] ;  /* 0x0000f00005047984 */ /* 0x002e620000000c00 */
[----:B------:R-:W-:Y:S02]  /*3730*/  VIADD R0, R0, 0x70 ;  /* 0x0000007000007836 */ /* 0x000fe40000000000 */
[----:B------:R-:W-:Y:S01]  /*3740*/  VIADD R8, R8, 0x1 ;  /* 0x0000000108087836 */ /* 0x000fe20000000000 */
[----:B------:R-:W-:Y:S01]  /*3750*/  @!PT LDS RZ, [RZ] ;  /* 0x00000000fffff984 */ /* 0x000fe20000000800 */
[----:B------:R-:W-:Y:S01]  /*3760*/  @!PT LDS RZ, [RZ] ;  /* 0x00000000fffff984 */ /* 0x000fe20000000800 */
[----:B------:R-:W-:Y:S01]  /*3770*/  @!PT LDS RZ, [RZ] ;  /* 0x00000000fffff984 */ /* 0x000fe20000000800 */
[----:B------:R-:W-:Y:S01]  /*3780*/  @!PT LDS RZ, [RZ] ;  /* 0x00000000fffff984 */ /* 0x000fe20000000800 */
[----:B------:R2:W-:Y:S06]  /*3790*/  MEMBAR.ALL.CTA ;  /* 0x0000000000007992 */ /* 0x0005ec0000008000 */
[----:B--2---:R-:W2:Y:S01]  /*37a0*/  FENCE.VIEW.ASYNC.S ;  /* 0x00000000000073c6 */ /* 0x004ea20000000000 */
[----:B------:R-:W-:-:S04]  /*37b0*/  PRMT R0, RZ, 0x654, R0 ;  /* 0x00000654ff007816 */ /* 0x000fc80000000000 */
[----:B--2---:R2:W-:Y:S01]  /*37c0*/  SYNCS.ARRIVE.TRANS64.RED.A1T0 RZ, [R0+URZ], RZ ;  /* 0x000000ff00ff79a7 */ /* 0x0045e200081004ff */
[----:B-1----:R-:W-:Y:S01]  /*37d0*/  LOP3.LUT P1, RZ, R6, 0x1, RZ, 0xc0, !PT ;  /* 0x0000000106ff7812 */ /* 0x002fe2000782c0ff */
[----:B--2---:R-:W-:-:S12]  /*37e0*/  BRA.U UP3, `(.L_x_67) ;  /* 0x0000000103e07547 */ /* 0x004fd8000b800000 */
[----:B------:R-:W1:Y:S01]  /*37f0*/  LDCU UR4, c[0x0][0x38c] ;  /* 0x00007180ff0477ac */ /* 0x000e620008000800 */
[----:B------:R-:W-:Y:S02]  /*3800*/  PLOP3.LUT P2, PT, PT, PT, PT, 0x80, 0x8 ;  /* 0x000000000008781c */ /* 0x000fe40003f4f070 */
[----:B------:R-:W-:Y:S01]  /*3810*/  SHF.L.U32 R4, R9, 0x1f, RZ ;  /* 0x0000001f09047819 */ /* 0x000fe200000006ff */
[----:B------:R-:W-:Y:S02]  /*3820*/  ULEA UR23, UR24, UR17, 0x3 ;  /* 0x0000001118177291 */ /* 0x000fe4000f8e18ff */
[----:B------:R-:W-:Y:S02]  /*3830*/  ULEA UR18, UR24, UR32, 0x6 ;  /* 0x0000002018127291 */ /* 0x000fe4000f8e30ff */
[----:B-1----:R-:W-:-:S06]  /*3840*/  UISETP.GE.AND UP0, UPT, UR4, 0x1, UPT ;  /* 0x000000010400788c */ /* 0x002fcc000bf06270 */
[----:B------:R-:W-:-:S05]  /*3850*/  PLOP3.LUT P0, PT, PT, PT, UP0, 0x80, 0x8 ;  /* 0x000000000008781c */ /* 0x000fca0003f0f008 */
[----:B------:R-:W-:-:S08]  /*3860*/  @UP0 ULEA UR4, UR15, UR17, 0x3 ;  /* 0x000000110f040291 */ /* 0x000fd0000f8e18ff */
[----:B------:R-:W-:-:S04]  /*3870*/  @P0 SHF.L.U32 R0, R2, 0x1f, RZ ;  /* 0x0000001f02000819 */ /* 0x000fc800000006ff */
[----:B------:R1:W2:Y:S01]  /*3880*/  @P0 SYNCS.PHASECHK.TRANS64.TRYWAIT P2, [UR4], R0 ;  /* 0x00000000ff0005a7 */ /* 0x0002a20008041104 */
[----:B------:R-:W3:Y:S02]  /*3890*/  SYNCS.PHASECHK.TRANS64.TRYWAIT P0, [UR23+0xa0], R4 ;  /* 0x0000a004ff0075a7 */ /* 0x000ee40008001117 */
[----:B-123--:R-:W-:Y:S05]  /*38a0*/  @!P0 BRA `(.L_x_68) ;  /* 0x0000004800a08947 */ /* 0x00efea0003800000 */
.L_x_140:
[----:B------:R-:W-:Y:S01]  /*38b0*/  UMOV UR19, UR14 ;  /* 0x0000000e00137c82 */ /* 0x000fe20008000000 */
[----:B------:R-:W-:Y:S05]  /*38c0*/  BRA.U !UP0, `(.L_x_69) ;  /* 0x0000000108987547 */ /* 0x000fea000b800000 */
[----:B------:R-:W-:Y:S02]  /*38d0*/  UIADD3 UR19, UPT, UPT, UR31, UR14, URZ ;  /* 0x0000000e1f137290 */ /* 0x000fe4000fffe0ff */
[----:B------:R-:W-:Y:S01]  /*38e0*/  UPLOP3.LUT UP2, UPT, UPT, UPT, UPT, 0x40, 0x4 ;  /* 0x000000000004789c */ /* 0x000fe20003f4e870 */
[----:B------:R-:W-:Y:S01]  /*38f0*/  UMOV UR16, UR25 ;  /* 0x0000001900107c82 */ /* 0x000fe20008000000 */
[----:B------:R-:W-:-:S09]  /*3900*/  UMOV UR6, UR15 ;  /* 0x0000000f00067c82 */ /* 0x000fd20008000000 */
.L_x_72:
[----:B--2---:R-:W-:Y:S01]  /*3910*/  ULEA UR5, UR6, UR17, 0x3 ;  /* 0x0000001106057291 */ /* 0x004fe2000f8e18ff */
[----:B---3--:R-:W-:Y:S11]  /*3920*/  @P2 BRA `(.L_x_70) ;  /* 0x00000000000c2947 */ /* 0x008ff60003800000 */
[----:B-1----:R-:W-:Y:S04]  /*3930*/  SHF.L.U32 R4, R2, 0x1f, RZ ;  /* 0x0000001f02047819 */ /* 0x002fe800000006ff */
[----:B------:R-:W1:Y:S02]  /*3940*/  SYNCS.PHASECHK.TRANS64.TRYWAIT P0, [UR5], R4 ;  /* 0x00000004ff0075a7 */ /* 0x000e640008001105 */
[----:B-1----:R-:W-:Y:S05]  /*3950*/  @!P0 BRA `(.L_x_71) ;  /* 0x00000048008c8947 */ /* 0x002fea0003800000 */
.L_x_70:
[----:B------:R-:W-:Y:S01]  /*3960*/  UISETP.NE.AND UP0, UPT, UR16, 0x1, UPT ;  /* 0x000000011000788c */ /* 0x000fe2000bf05270 */
[----:B------:R-:W-:Y:S01]  /*3970*/  PLOP3.LUT P2, PT, PT, PT, PT, 0x80, 0x8 ;  /* 0x000000000008781c */ /* 0x000fe20003f4f070 */
[----:B------:R-:W-:Y:S02]  /*3980*/  UIADD3 UR4, UPT, UPT, UR6, 0x1, URZ ;  /* 0x0000000106047890 */ /* 0x000fe4000fffe0ff */
[----:B------:R-:W-:Y:S02]  /*3990*/  ULEA UR12, UR6, UR22, 0x8 ;  /* 0x00000016060c7291 */ /* 0x000fe4000f8e40ff */
[----:B------:R-:W-:Y:S01]  /*39a0*/  UISETP.NE.AND UP1, UPT, UR4, 0x3, UPT ;  /* 0x000000030400788c */ /* 0x000fe2000bf25270 */
[----:B------:R-:W-:Y:S01]  /*39b0*/  PLOP3.LUT P0, PT, PT, PT, UP0, 0x80, 0x8 ;  /* 0x000000000008781c */ /* 0x000fe20003f0f008 */
[----:B------:R-:W-:Y:S02]  /*39c0*/  UIADD3 UR10, UPT, UPT, UR12, 0x2, URZ ;  /* 0x000000020c0a7890 */ /* 0x000fe4000fffe0ff */
[----:B------:R-:W-:Y:S02]  /*39d0*/  USEL UR7, URZ, 0x1, UP1 ;  /* 0x00000001ff077887 */ /* 0x000fe40008800000 */
[----:B------:R-:W-:Y:S02]  /*39e0*/  USEL UR15, UR4, URZ, UP1 ;  /* 0x000000ff040f7287 */ /* 0x000fe40008800000 */
[----:B------:R-:W-:Y:S02]  /*39f0*/  UIADD3 UR14, UPT, UPT, UR14, 0x1, URZ ;  /* 0x000000010e0e7890 */ /* 0x000fe4000fffe0ff */
[----:B------:R-:W-:Y:S01]  /*3a00*/  @UP0 ULEA UR4, UR15, UR17, 0x3 ;  /* 0x000000110f040291 */ /* 0x000fe2000f8e18ff */
[----:B------:R-:W-:Y:S01]  /*3a10*/  LOP3.LUT R2, R2, UR7, RZ, 0x3c, !PT ;  /* 0x0000000702027c12 */ /* 0x000fe2000f8e3cff */
[----:B------:R-:W-:Y:S01]  /*3a20*/  UIADD3 UR7, UPT, UPT, UR5, 0x18, URZ ;  /* 0x0000001805077890 */ /* 0x000fe2000fffe0ff */
[----:B------:R-:W-:Y:S02]  /*3a30*/  UMOV UR13, 0x80004020 ;  /* 0x80004020000d7882 */ /* 0x000fe40000000000 */
[----:B-1----:R-:W-:Y:S01]  /*3a40*/  @P0 SHF.L.U32 R0, R2, 0x1f, RZ ;  /* 0x0000001f02000819 */ /* 0x002fe200000006ff */
[----:B------:R-:W-:Y:S01]  /*3a50*/  UMOV UR5, 0x80004020 ;  /* 0x8000402000057882 */ /* 0x000fe20000000000 */
[----:B------:R-:W-:Y:S01]  /*3a60*/  UMOV UR11, 0x80004020 ;  /* 0x80004020000b7882 */ /* 0x000fe20000000000 */
[----:B------:R-:W-:Y:S01]  /*3a70*/  UMOV UR9, 0x80004020 ;  /* 0x8000402000097882 */ /* 0x000fe20000000000 */
[----:B------:R2:W3:Y:S01]  /*3a80*/  @P0 SYNCS.PHASECHK.TRANS64.TRYWAIT P2, [UR4], R0 ;  /* 0x00000000ff0005a7 */ /* 0x0004e20008041104 */
[----:B------:R-:W-:Y:S02]  /*3a90*/  ULEA UR4, UR6, UR21, 0x8 ;  /* 0x0000001506047291 */ /* 0x000fe4000f8e40ff */
[----:B------:R-:W-:Y:S02]  /*3aa0*/  UISETP.NE.AND UP0, UPT, UR14, UR19, UPT ;  /* 0x000000130e00728c */ /* 0x000fe4000bf05270 */
[----:B------:R-:W-:Y:S02]  /*3ab0*/  UIADD3 UR8, UPT, UPT, UR4, 0x2, URZ ;  /* 0x0000000204087890 */ /* 0x000fe4000fffe0ff */
[----:B------:R-:W-:Y:S01]  /*3ac0*/  UIADD3 UR16, UPT, UPT, UR16, -0x1, URZ ;  /* 0xffffffff10107890 */ /* 0x000fe2000fffe0ff */
[----:B------:R-:W-:Y:S02]  /*3ad0*/  UMOV UR6, UR15 ;  /* 0x0000000f00067c82 */ /* 0x000fe40008000000 */
[----:B------:R2:W-:Y:S01]  /*3ae0*/  UTCIMMA.2CTA gdesc[UR4], gdesc[UR12], tmem[UR18], tmem[UR28], idesc[UR29], UP2 ;  /* 0x00ff1c0c040075ea */ /* 0x0005e20009200112 */
[----:B------:R-:W-:Y:S03]  /*3af0*/  UPLOP3.LUT UP2, UPT, UPT, UPT, UPT, 0x80, 0x8 ;  /* 0x000000000008789c */ /* 0x000fe60003f4f070 */
[----:B------:R2:W-:Y:S01]  /*3b00*/  UTCIMMA.2CTA gdesc[UR8], gdesc[UR10], tmem[UR18], tmem[UR26], idesc[UR27], UPT ;  /* 0x00ff1a0a080075ea */ /* 0x0005e2000ba00112 */
[----:B------:R2:W-:Y:S01]  /*3b10*/  UTCBAR.2CTA.MULTICAST [UR7], URZ, UR20 ;  /* 0x000000ff070073e9 */ /* 0x0005e20008200814 */
[----:B------:R-:W-:Y:S06]  /*3b20*/  BRA.U UP0, `(.L_x_72) ;  /* 0xfffffffd00787547 */ /* 0x000fec000b83ffff */
.L_x_69:
[----:B--2---:R-:W-:Y:S01]  /*3b30*/  UIADD3 UR4, UPT, UPT, UR23, 0x80, URZ ;  /* 0x0000008017047890 */ /* 0x004fe2000fffe0ff */
[----:B------:R-:W-:-:S08]  /*3b40*/  UMOV UR14, UR19 ;  /* 0x00000013000e7c82 */ /* 0x000fd00008000000 */
[----:B------:R2:W-:Y:S01]  /*3b50*/  UTCBAR.2CTA.MULTICAST [UR4], URZ, UR30 ;  /* 0x000000ff040073e9 */ /* 0x0005e2000820081e */
[----:B------:R-:W-:Y:S02]  /*3b60*/  NOP ;  /* 0x0000000000007918 */ /* 0x000fe40000000000 */
.L_x_67:
[----:B--2---:R-:W-:Y:S01]  /*3b70*/  UIADD3 UR4, UPT, UPT, UR24, 0x1, URZ ;  /* 0x0000000118047890 */ /* 0x004fe2000fffe0ff */
[----:B------:R-:W-:-:S03]  /*3b80*/  ISETP.NE.AND P0, PT, R8, 0x2, PT ;  /* 0x000000020800780c */ /* 0x000fc60003f05270 */
[----:B------:R-:W-:Y:S01]  /*3b90*/  UISETP.NE.AND UP0, UPT, UR4, 0x4, UPT ;  /* 0x000000040400788c */ /* 0x000fe2000bf05270 */
[----:B-1----:R-:W-:Y:S02]  /*3ba0*/  SEL R0, RZ, 0x1, P0 ;  /* 0x00000001ff007807 */ /* 0x002fe40000000000 */
[----:B------:R-:W-:Y:S01]  /*3bb0*/  SEL R8, R8, RZ, P0 ;  /* 0x000000ff08087207 */ /* 0x000fe20000000000 */
[----:B------:R-:W-:Y:S01]  /*3bc0*/  USEL UR5, URZ, 0x1, UP0 ;  /* 0x00000001ff057887 */ /* 0x000fe20008000000 */
[----:B------:R-:W-:Y:S01]  /*3bd0*/  LOP3.LUT R3, R3, R0, RZ, 0x3c, !PT ;  /* 0x0000000003037212 */ /* 0x000fe200078e3cff */
[----:B------:R-:W-:-:S04]  /*3be0*/  USEL UR24, UR4, URZ, UP0 ;  /* 0x000000ff04187287 */ /* 0x000fc80008000000 */
[----:B------:R-:W-:Y:S01]  /*3bf0*/  LOP3.LUT R9, R9, UR5, RZ, 0x3c, !PT ;  /* 0x0000000509097c12 */ /* 0x000fe2000f8e3cff */
[----:B------:R-:W-:Y:S07]  /*3c00*/  @P1 BRA `(.L_x_73) ;  /* 0xfffffff800b01947 */ /* 0x000fee000383ffff */
[----:B------:R-:W1:Y:S01]  /*3c10*/  S2UR UR8, SR_CgaCtaId ;  /* 0x00000000000879c3 */ /* 0x000e620000008800 */
[----:B------:R-:W-:Y:S01]  /*3c20*/  ELECT P0, URZ, PT ;  /* 0x0000000000ff782f */ /* 0x000fe20003800000 */
[----:B------:R-:W-:Y:S01]  /*3c30*/  HFMA2 R0, -RZ, RZ, 0, 5.9604644775390625e-08 ;  /* 0x00000001ff007431 */ /* 0x000fe200000001ff */
[----:B------:R-:W-:-:S05]  /*3c40*/  UMOV UR4, 0x40 ;  /* 0x0000004000047882 */ /* 0x000fca0000000000 */
[----:B------:R-:W-:Y:S01]  /*3c50*/  UVIRTCOUNT.DEALLOC.SMPOOL 0x80 ;  /* 0x000000800000784c */ /* 0x000fe20000000000 */
[----:B------:R-:W-:Y:S02]  /*3c60*/  UISETP.NE.AND UP1, UPT, UR33, URZ, UPT ;  /* 0x000000ff2100728c */ /* 0x000fe4000bf25270 */
[----:B-1----:R-:W-:-:S09]  /*3c70*/  ULEA UR8, UR8, UR4, 0x18 ;  /* 0x0000000408087291 */ /* 0x002fd2000f8ec0ff */
[----:B------:R1:W-:Y:S01]  /*3c80*/  @P0 STS.U8 [UR8+0x1c], R0 ;  /* 0x00001c00ff000988 */ /* 0x0003e20008000008 */
[----:B------:R-:W-:Y:S05]  /*3c90*/  BRA.U UP1, `(.L_x_74) ;  /* 0x0000000101a07547 */ /* 0x000fea000b800000 */
[----:B------:R-:W-:Y:S01]  /*3ca0*/  UIADD3 UR7, UPT, UPT, UR17, 0xa0, URZ ;  /* 0x000000a011077890 */ /* 0x000fe2000fffe0ff */
[----:B------:R-:W-:-:S03]  /*3cb0*/  SHF.L.U32 R2, R9, 0x1f, RZ ;  /* 0x0000001f09027819 */ /* 0x000fc600000006ff */
[----:B------:R-:W-:-:S09]  /*3cc0*/  ULEA UR4, UR24, UR7, 0x3 ;  /* 0x0000000718047291 */ /* 0x000fd2000f8e18ff */
[----:B------:R-:W2:Y:S02]  /*3cd0*/  SYNCS.PHASECHK.TRANS64.TRYWAIT P0, [UR4], R2 ;  /* 0x00000002ff0075a7 */ /* 0x000ea40008001104 */
[----:B--2---:R-:W-:Y:S05]  /*3ce0*/  @!P0 BRA `(.L_x_75) ;  /* 0x0000004400c08947 */ /* 0x004fea0003800000 */
.L_x_143:
[----:B------:R-:W-:-:S04]  /*3cf0*/  UIADD3 UR4, UPT, UPT, UR24, 0x1, URZ ;  /* 0x0000000118047890 */ /* 0x000fc8000fffe0ff */
[----:B------:R-:W-:-:S04]  /*3d00*/  UISETP.NE.AND UP0, UPT, UR4, 0x4, UPT ;  /* 0x000000040400788c */ /* 0x000fc8000bf05270 */
[----:B------:R-:W-:Y:S02]  /*3d10*/  USEL UR6, URZ, 0x1, UP0 ;  /* 0x00000001ff067887 */ /* 0x000fe40008000000 */
[----:B------:R-:W-:-:S04]  /*3d20*/  USEL UR4, UR4, URZ, UP0 ;  /* 0x000000ff04047287 */ /* 0x000fc80008000000 */
[----:B------:R-:W-:Y:S01]  /*3d30*/  ULEA UR5, UR4, UR7, 0x3 ;  /* 0x0000000704057291 */ /* 0x000fe2000f8e18ff */
[----:B-1----:R-:W-:-:S04]  /*3d40*/  LOP3.LUT R2, R9, UR6, RZ, 0x3c, !PT ;  /* 0x0000000609027c12 */ /* 0x002fc8000f8e3cff */
[----:B------:R-:W-:-:S04]  /*3d50*/  SHF.L.U32 R3, R2, 0x1f, RZ ;  /* 0x0000001f02037819 */ /* 0x000fc800000006ff */
[----:B------:R-:W1:Y:S02]  /*3d60*/  SYNCS.PHASECHK.TRANS64.TRYWAIT P0, [UR5], R3 ;  /* 0x00000003ff0075a7 */ /* 0x000e640008001105 */
[----:B-1----:R-:W-:Y:S05]  /*3d70*/  @!P0 BRA `(.L_x_76) ;  /* 0x0000004400b48947 */ /* 0x002fea0003800000 */
.L_x_145:
        /* <DEDUP_REMOVED lines=9> */
.L_x_147:
[----:B------:R-:W-:-:S04]  /*3e10*/  UIADD3 UR4, UPT, UPT, UR4, 0x1, URZ ;  /* 0x0000000104047890 */ /* 0x000fc8000fffe0ff */
[----:B------:R-:W-:-:S04]  /*3e20*/  UISETP.NE.AND UP0, UPT, UR4, 0x4, UPT ;  /* 0x000000040400788c */ /* 0x000fc8000bf05270 */
[----:B------:R-:W-:Y:S02]  /*3e30*/  USEL UR5, URZ, 0x1, UP0 ;  /* 0x00000001ff057887 */ /* 0x000fe40008000000 */
[----:B------:R-:W-:-:S04]  /*3e40*/  USEL UR4, UR4, URZ, UP0 ;  /* 0x000000ff04047287 */ /* 0x000fc80008000000 */
[----:B------:R-:W-:Y:S01]  /*3e50*/  ULEA UR4, UR4, UR7, 0x3 ;  /* 0x0000000704047291 */ /* 0x000fe2000f8e18ff */
[----:B------:R-:W-:-:S04]  /*3e60*/  LOP3.LUT R2, R2, UR5, RZ, 0x3c, !PT ;  /* 0x0000000502027c12 */ /* 0x000fc8000f8e3cff */
[----:B------:R-:W-:Y:S01]  /*3e70*/  SHF.L.U32 R2, R2, 0x1f, RZ ;  /* 0x0000001f02027819 */ /* 0x000fe200000006ff */
[----:B-1----:R-:W-:-:S04]  /*3e80*/  IMAD.U32 R0, RZ, RZ, UR4 ;  /* 0x00000004ff007e24 */ /* 0x002fc8000f8e00ff */
[----:B------:R1:W2:Y:S03]  /*3e90*/  SYNCS.PHASECHK.TRANS64.TRYWAIT P0, [R0+URZ], R2 ;  /* 0x00000002000075a7 */ /* 0x0002a600080011ff */
[----:B--2---:R-:W-:Y:S05]  /*3ea0*/  @!P0 NANOSLEEP.SYNCS 0x989680 ;  /* 0x009896800000895d */ /* 0x004fea0003900000 */
[----:B------:R-:W2:Y:S02]  /*3eb0*/  @!P0 SYNCS.PHASECHK.TRANS64 P0, [R0+URZ], R2 ;  /* 0x00000002000085a7 */ /* 0x000ea400080010ff */
[----:B--2---:R-:W-:Y:S05]  /*3ec0*/  @P0 BRA `(.L_x_78) ;  /* 0x0000000000200947 */ /* 0x004fea0003800000 */
.L_x_79:
[----:B--2---:R2:W4:Y:S02]  /*3ed0*/  SYNCS.PHASECHK.TRANS64.TRYWAIT P0, [R0+URZ], R2 ;  /* 0x00000002000075a7 */ /* 0x00452400080011ff */
[----:B----4-:R-:W-:Y:S05]  /*3ee0*/  @!P0 NANOSLEEP.SYNCS 0x989680 ;  /* 0x009896800000895d */ /* 0x010fea0003900000 */
[----:B------:R-:W4:Y:S02]  /*3ef0*/  @!P0 SYNCS.PHASECHK.TRANS64 P0, [R0+URZ], R2 ;  /* 0x00000002000085a7 */ /* 0x000f2400080010ff */
[----:B----4-:R-:W-:Y:S05]  /*3f00*/  @!P0 BRA `(.L_x_79) ;  /* 0xfffffffc00f08947 */ /* 0x010fea000383ffff */
[----:B------:R-:W-:Y:S05]  /*3f10*/  BRA `(.L_x_78) ;  /* 0x00000000000c7947 */ /* 0x000fea0003800000 */
.L_x_74:
[----:B------:R-:W-:-:S04]  /*3f20*/  UIADD3 UR4, UPT, UPT, UR17, 0xe0, URZ ;  /* 0x000000e011047890 */ /* 0x000fc8000fffe0ff */
[----:B------:R-:W-:-:S09]  /*3f30*/  UPRMT UR4, UR34, 0x654, UR4 ;  /* 0x0000065422047896 */ /* 0x000fd20008000004 */
[----:B------:R-:W-:Y:S03]  /*3f40*/  SYNCS.ARRIVE.TRANS64.RED.A1T0 RZ, [UR4], RZ ;  /* 0x000000ffffff79a7 */ /* 0x000fe60008100404 */
.L_x_78:
[----:B-12---:R-:W-:Y:S01]  /*3f50*/  SHF.L.U32 R2, RZ, 0x1f, RZ ;  /* 0x0000001fff027819 */ /* 0x006fe200000006ff */
[----:B------:R-:W-:Y:S01]  /*3f60*/  UIADD3 UR4, UPT, UPT, UR17, 0xe0, URZ ;  /* 0x000000e011047890 */ /* 0x000fe2000fffe0ff */
[----:B------:R-:W-:Y:S02]  /*3f70*/  PLOP3.LUT P0, PT, PT, PT, UP1, 0x80, 0x8 ;  /* 0x000000000008781c */ /* 0x000fe40003f0f018 */
[----:B------:R-:W1:Y:S02]  /*3f80*/  SYNCS.PHASECHK.TRANS64.TRYWAIT P1, [UR17+0xe0], R2 ;  /* 0x0000e002ff0075a7 */ /* 0x000e640008021111 */
[----:B-1----:R-:W-:Y:S09]  /*3f90*/  @!P1 BRA `(.L_x_80) ;  /* 0x00000044005c9947 */ /* 0x002ff20003800000 */
.L_x_149:
[----:B------:R-:W-:Y:S01]  /*3fa0*/  @!UP1 UPRMT UR4, UR34, 0x654, UR4 ;  /* 0x0000065422049896 */ /* 0x000fe20008000004 */
[----:B------:R-:W-:Y:S01]  /*3fb0*/  UMOV UR5, 0xffff ;  /* 0x0000ffff00057882 */ /* 0x000fe20000000000 */
[----:B------:R-:W-:-:S07]  /*3fc0*/  UMOV UR6, 0x1 ;  /* 0x0000000100067882 */ /* 0x000fce0000000000 */
[----:B------:R-:W-:Y:S01]  /*3fd0*/  @!P0 SYNCS.ARRIVE.TRANS64.RED.A1T0 RZ, [UR4], RZ ;  /* 0x000000ffffff89a7 */ /* 0x000fe20008100404 */
[----:B------:R-:W-:Y:S01]  /*3fe0*/  NOP ;  /* 0x0000000000007918 */ /* 0x000fe20000000000 */
[----:B-1----:R-:W1:Y:S01]  /*3ff0*/  LDS R0, [UR8+0x14] ;  /* 0x00001408ff007984 */ /* 0x002e620008000800 */
[----:B------:R-:W-:-:S04]  /*4000*/  ULOP3.LUT UR4, UR32, 0xffff, URZ, 0xc0, !UPT ;  /* 0x0000ffff20047892 */ /* 0x000fc8000f8ec0ff */
[----:B------:R-:W-:-:S04]  /*4010*/  USHF.R.U32.HI UR4, URZ, 0x5, UR4 ;  /* 0x00000005ff047899 */ /* 0x000fc80008011604 */
[----:B------:R-:W-:Y:S02]  /*4020*/  USHF.L.U32 UR5, UR5, UR4, URZ ;  /* 0x0000000405057299 */ /* 0x000fe400080006ff */
[----:B------:R-:W-:-:S04]  /*4030*/  USHF.L.U32 UR4, UR6, UR4, URZ ;  /* 0x0000000406047299 */ /* 0x000fc800080006ff */
[----:B-1----:R-:W-:-:S04]  /*4040*/  LOP3.LUT R0, R0, UR5, RZ, 0xc0, !PT ;  /* 0x0000000500007c12 */ /* 0x002fc8000f8ec0ff */
[----:B------:R-:W-:-:S13]  /*4050*/  ISETP.NE.AND P0, PT, R0, UR5, PT ;  /* 0x0000000500007c0c */ /* 0x000fda000bf05270 */
[----:B------:R-:W-:Y:S05]  /*4060*/  @P0 BRA `(.L_x_81) ;  /* 0x0000000000580947 */ /* 0x000fea0003800000 */
[----:B------:R-:W1:Y:S02]  /*4070*/  LDS R0, [UR8+0x18] ;  /* 0x00001808ff007984 */ /* 0x000e640008000800 */
[----:B-1----:R-:W-:-:S04]  /*4080*/  LOP3.LUT R0, R0, UR4, RZ, 0xc0, !PT ;  /* 0x0000000400007c12 */ /* 0x002fc8000f8ec0ff */
[----:B------:R-:W-:-:S13]  /*4090*/  ISETP.NE.AND P0, PT, R0, UR4, PT ;  /* 0x0000000400007c0c */ /* 0x000fda000bf05270 */
[----:B------:R-:W-:Y:S05]  /*40a0*/  @P0 BRA `(.L_x_82) ;  /* 0x00000000003c0947 */ /* 0x000fea0003800000 */
[----:B------:R-:W1:Y:S01]  /*40b0*/  S2R R2, SR_LANEID ;  /* 0x0000000000027919 */ /* 0x000e620000000000 */
[----:B------:R-:W-:-:S06]  /*40c0*/  ULOP3.LUT UR5, URZ, UR5, URZ, 0x33, !UPT ;  /* 0x00000005ff057292 */ /* 0x000fcc000f8e33ff */
[----:B------:R-:W-:-:S04]  /*40d0*/  IMAD.U32 R0, RZ, RZ, UR5 ;  /* 0x00000005ff007e24 */ /* 0x000fc8000f8e00ff */
[----:B------:R2:W4:Y:S02]  /*40e0*/  REDUX UR7, R0 ;  /* 0x00000000000773c4 */ /* 0x0005240000000000 */
[----:B------:R1:W-:Y:S01]  /*40f0*/  UTCATOMSWS.AND URZ, UR5 ;  /* 0x0000000500ff79e3 */ /* 0x0003e20008000000 */
[----:B--2---:R-:W-:Y:S01]  /*4100*/  LOP3.LUT R0, RZ, UR4, RZ, 0x33, !PT ;  /* 0x00000004ff007c12 */ /* 0x004fe2000f8e33ff */
[----:B------:R-:W-:Y:S02]  /*4110*/  VOTEU.ANY UR4, UPT, PT ;  /* 0x0000000000047886 */ /* 0x000fe400038e0100 */
[----:B------:R-:W-:Y:S02]  /*4120*/  UFLO.U32 UR4, UR4 ;  /* 0x00000004000472bd */ /* 0x000fe400080e0000 */
[----:B------:R-:W2:Y:S04]  /*4130*/  REDUX UR6, R0 ;  /* 0x00000000000673c4 */ /* 0x000ea80000000000 */
[----:B-1----:R-:W-:-:S02]  /*4140*/  ISETP.EQ.U32.AND P0, PT, R2, UR4, PT ;  /* 0x0000000402007c0c */ /* 0x002fc4000bf02070 */
[----:B----4-:R-:W-:-:S11]  /*4150*/  MOV R2, UR7 ;  /* 0x0000000700027c02 */ /* 0x010fd60008000f00 */
[----:B------:R1:W-:Y:S01]  /*4160*/  @P0 ATOMS.AND RZ, [UR8+0x14], R2 ;  /* 0x00001402ffff098c */ /* 0x0003e2000a800008 */
[----:B--2---:R-:W-:-:S05]  /*4170*/  IMAD.U32 R0, RZ, RZ, UR6 ;  /* 0x00000006ff007e24 */ /* 0x004fca000f8e00ff */
[----:B------:R1:W-:Y:S01]  /*4180*/  @P0 ATOMS.AND RZ, [UR8+0x18], R0 ;  /* 0x00001800ffff098c */ /* 0x0003e2000a800008 */
[----:B------:R-:W-:Y:S05]  /*4190*/  BRA `(.L_x_83) ;  /* 0x0000000000147947 */ /* 0x000fea0003800000 */
.L_x_82:
[----:B------:R-:W-:Y:S02]  /*41a0*/  MOV R2, 0x41c0 ;  /* 0x000041c000027802 */ /* 0x000fe40000000f00 */
[----:B---3-5:R-:W-:Y:S05]  /*41b0*/  CALL.REL.NOINC `($__internal_0_$__cuda_sm10x_tcgen05_guardrail_trap_col_being_dealloced_not_returned_by_alloc) ;  /* 0x0000004400b07944 */ /* 0x028fea0003c00000 */
[----:B------:R-:W-:Y:S05]  /*41c0*/  BRA `(.L_x_83) ;  /* 0x0000000000087947 */ /* 0x000fea0003800000 */
.L_x_81:
[----:B------:R-:W-:Y:S02]  /*41d0*/  MOV R2, 0x41f0 ;  /* 0x000041f000027802 */ /* 0x000fe40000000f00 */
[----:B---3-5:R-:W-:Y:S05]  /*41e0*/  CALL.REL.NOINC `($__internal_2_$__cuda_sm10x_tcgen05_guardrail_trap_unallocated_columns_being_dealloced) ;  /* 0x0000004400bc7944 */ /* 0x028fea0003c00000 */
.L_x_83:
[----:B------:R-:W-:Y:S01]  /*41f0*/  NOP ;  /* 0x0000000000007918 */ /* 0x000fe20000000000 */
[----:B------:R-:W-:Y:S05]  /*4200*/  EXIT ;  /* 0x000000000000794d */ /* 0x000fea0003800000 */
.L_x_54:
[----:B------:R-:W-:-:S09]  /*4210*/  UISETP.NE.OR UP0, UPT, UR25, 0x3, !UP3 ;  /* 0x000000031900788c */ /* 0x000fd2000df05670 */
[----:B------:R-:W-:Y:S05]  /*4220*/  BRA.U UP0, `(.L_x_84) ;  /* 0x0000000d00b47547 */ /* 0x000fea000b800000 */
[----:B------:R-:W1:Y:S01]  /*4230*/  LDCU UR31, c[0x0][0x370] ;  /* 0x00006e00ff1f77ac */ /* 0x000e620008000800 */
[----:B------:R-:W2:Y:S01]  /*4240*/  LDC.64 R16, c[0x0][0x348] ;  /* 0x0000d200ff107b82 */ /* 0x000ea20000000a00 */
[----:B------:R-:W-:Y:S02]  /*4250*/  HFMA2 R13, -RZ, RZ, 0, 0 ;  /* 0x00000000ff0d7431 */ /* 0x000fe400000001ff */
[----:B------:R-:W-:Y:S01]  /*4260*/  IMAD.MOV.U32 R15, RZ, RZ, 0x1 ;  /* 0x00000001ff0f7424 */ /* 0x000fe200078e00ff */
[----:B------:R-:W1:Y:S01]  /*4270*/  LDCU.128 UR32, c[0x0][0xb10] ;  /* 0x00016200ff2077ac */ /* 0x000e620008000c00 */
[----:B------:R-:W-:Y:S01]  /*4280*/  IMAD.MOV.U32 R14, RZ, RZ, RZ ;  /* 0x000000ffff0e7224 */ /* 0x000fe200078e00ff */
[----:B------:R-:W-:Y:S01]  /*4290*/  MOV R7, 0x1000 ;  /* 0x0000100000077802 */ /* 0x000fe20000000f00 */
[----:B------:R-:W3:Y:S01]  /*42a0*/  LDCU UR30, c[0x0][0x374] ;  /* 0x00006e80ff1e77ac */ /* 0x000ee20008000800 */
[----:B------:R-:W4:Y:S01]  /*42b0*/  LDC.64 R2, c[0x0][0x888] ;  /* 0x00022200ff027b82 */ /* 0x000f220000000a00 */
[----:B------:R-:W3:Y:S01]  /*42c0*/  LDCU UR15, c[0x0][0xb0c] ;  /* 0x00016180ff0f77ac */ /* 0x000ee20008000800 */
[----:B------:R-:W2:Y:S06]  /*42d0*/  LDCU UR40, c[0x0][0xb20] ;  /* 0x00016400ff2877ac */ /* 0x000eac0008000800 */
[----:B------:R-:W4:Y:S01]  /*42e0*/  LDC.64 R4, c[0x0][0x890] ;  /* 0x00022400ff047b82 */ /* 0x000f220000000a00 */
[----:B------:R-:W2:Y:S01]  /*42f0*/  LDCU UR4, c[0x0][0xb30] ;  /* 0x00016600ff0477ac */ /* 0x000ea20008000800 */
[----:B------:R-:W-:Y:S01]  /*4300*/  UMOV UR21, 0x400 ;  /* 0x0000040000157882 */ /* 0x000fe20000000000 */
[----:B-1----:R-:W-:-:S02]  /*4310*/  UIMAD.WIDE.U32 UR6, UR31, UR32, URZ ;  /* 0x000000201f0672a5 */ /* 0x002fc4000f8e00ff */
[----:B---3--:R-:W-:Y:S02]  /*4320*/  UIMAD.WIDE.U32 UR8, UR30, UR35, URZ ;  /* 0x000000231e0872a5 */ /* 0x008fe4000f8e00ff */
[----:B------:R-:W-:Y:S02]  /*4330*/  ULEA UR21, UR46, UR21, 0x18 ;  /* 0x000000152e157291 */ /* 0x000fe4000f8ec0ff */
[----:B------:R-:W-:Y:S02]  /*4340*/  UPLOP3.LUT UP3, UPT, UPT, UPT, UPT, 0x40, 0x4 ;  /* 0x000000000004789c */ /* 0x000fe40003f6e870 */
[----:B------:R-:W-:Y:S01]  /*4350*/  UIADD3 UR37, UPT, UPT, UR21, 0x38, URZ ;  /* 0x0000003815257890 */ /* 0x000fe2000fffe0ff */
[----:B------:R-:W-:Y:S01]  /*4360*/  UMOV UR6, UR7 ;  /* 0x0000000700067c82 */ /* 0x000fe20008000000 */
[----:B------:R-:W-:Y:S01]  /*4370*/  UMOV UR38, UR9 ;  /* 0x0000000900267c82 */ /* 0x000fe20008000000 */
[----:B------:R-:W-:Y:S02]  /*4380*/  UISETP.GE.AND UP0, UPT, UR42, 0x1, UPT ;  /* 0x000000012a00788c */ /* 0x000fe4000bf06270 */
[----:B------:R-:W-:Y:S01]  /*4390*/  UISETP.NE.AND UP4, UPT, UR42, 0x1, UPT ;  /* 0x000000012a00788c */ /* 0x000fe2000bf85270 */
[----:B------:R-:W1:Y:S01]  /*43a0*/  LDCU.64 UR22, c[0x0][0xb28] ;  /* 0x00016500ff1677ac */ /* 0x000e620008000a00 */
[----:B------:R-:W-:-:S02]  /*43b0*/  UISETP.NE.AND UP6, UPT, UR15, 0x1, UPT ;  /* 0x000000010f00788c */ /* 0x000fc4000bfc5270 */
[----:B------:R-:W-:Y:S02]  /*43c0*/  UISETP.NE.AND UP5, UPT, UR34, 0x1, UPT ;  /* 0x000000012200788c */ /* 0x000fe4000bfa5270 */
[----:B------:R-:W-:Y:S02]  /*43d0*/  UIADD3 UR25, UPT, UPT, UR21, 0x30, URZ ;  /* 0x0000003015197890 */ /* 0x000fe4000fffe0ff */
[----:B------:R-:W-:Y:S02]  /*43e0*/  UPRMT UR37, UR46, 0x654, UR37 ;  /* 0x000006542e257896 */ /* 0x000fe40008000025 */
[----:B------:R-:W-:Y:S02]  /*43f0*/  USHF.R.U32.HI UR39, URZ, UR33, UR6 ;  /* 0x00000021ff277299 */ /* 0x000fe40008011606 */
[----:B--2---:R-:W-:Y:S02]  /*4400*/  USHF.R.U32.HI UR38, URZ, UR40, UR38 ;  /* 0x00000028ff267299 */ /* 0x004fe40008011626 */
[----:B------:R-:W-:-:S11]  /*4410*/  UISETP.NE.AND UP2, UPT, UR4, 0x1, UPT ;  /* 0x000000010400788c */ /* 0x000fd6000bf45270 */
.L_x_93:
[C---:B------:R-:W-:Y:S02]  /*4420*/  LEA R12, R14.reuse, UR21, 0x3 ;  /* 0x000000150e0c7c11 */ /* 0x040fe4000f8e18ff */
[----:B------:R-:W-:Y:S02]  /*4430*/  SHF.L.U32 R0, R13, 0x1f, RZ ;  /* 0x0000001f0d007819 */ /* 0x000fe400000006ff */
[----:B------:R-:W-:Y:S02]  /*4440*/  LEA R8, R14, UR21, 0x4 ;  /* 0x000000150e087c11 */ /* 0x000fe4000f8e20ff */
[----:B--2---:R-:W2:Y:S02]  /*4450*/  SYNCS.PHASECHK.TRANS64.TRYWAIT P0, [R12+URZ+0x60], R0 ;  /* 0x000060000c0075a7 */ /* 0x004ea400080011ff */
[----:B--2---:R-:W-:Y:S05]  /*4460*/  @!P0 BRA `(.L_x_85) ;  /* 0x0000004000408947 */ /* 0x004fea0003800000 */
.L_x_150:
[----:B------:R-:W3:Y:S01]  /*4470*/  LDS.128 R8, [R8+0xf0] ;  /* 0x0000f00008087984 */ /* 0x000ee20000000c00 */
[----:B------:R-:W-:Y:S01]  /*4480*/  UISETP.GE.AND UP0, UPT, UR42, 0x1, UPT ;  /* 0x000000012a00788c */ /* 0x000fe2000bf06270 */
[----:B------:R-:W-:Y:S01]  /*4490*/  @!PT LDS RZ, [RZ] ;  /* 0x00000000fffff984 */ /* 0x000fe20000000800 */
[----:B------:R-:W-:Y:S01]  /*44a0*/  @!PT LDS RZ, [RZ] ;  /* 0x00000000fffff984 */ /* 0x000fe20000000800 */
[----:B------:R-:W-:Y:S01]  /*44b0*/  @!PT LDS RZ, [RZ] ;  /* 0x00000000fffff984 */ /* 0x000fe20000000800 */
[----:B------:R-:W-:Y:S01]  /*44c0*/  @!PT LDS RZ, [RZ] ;  /* 0x00000000fffff984 */ /* 0x000fe20000000800 */
[----:B------:R1:W-:Y:S06]  /*44d0*/  MEMBAR.ALL.CTA ;  /* 0x0000000000007992 */ /* 0x0003ec0000008000 */
[----:B-1----:R-:W1:Y:S01]  /*44e0*/  FENCE.VIEW.ASYNC.S ;  /* 0x00000000000073c6 */ /* 0x002e620000000000 */
[----:B---3--:R-:W-:Y:S11]  /*44f0*/  LOP3.LUT P0, RZ, R10, 0x1, RZ, 0xc0, !PT ;  /* 0x000000010aff7812 */ /* 0x008ff6000780c0ff */
[----:B------:R-:W-:Y:S02]  /*4500*/  @!UPT UIADD3 URZ, UPT, UPT, URZ, URZ, URZ ;  /* 0x000000fffffff290 */ /* 0x000fe4000fffe0ff */
[----:B-1----:R-:W-:Y:S01]  /*4510*/  VOTEU.ANY UP1, P0 ;  /* 0x0000000000ff7886 */ /* 0x002fe20000020100 */
[----:B------:R-:W-:Y:S11]  /*4520*/  PLOP3.LUT P0, PT, PT, PT, UP1, 0x80, 0x8 ;  /* 0x000000000008781c */ /* 0x000ff60003f0f018 */
[----:B------:R-:W-:Y:S02]  /*4530*/  @!UPT UIADD3 URZ, UPT, UPT, URZ, URZ, URZ ;  /* 0x000000fffffff290 */ /* 0x000fe4000fffe0ff */
[----:B--2---:R-:W-:Y:S02]  /*4540*/  @P0 SHF.R.U32.HI R0, RZ, 0x10, R9 ;  /* 0x00000010ff000819 */ /* 0x004fe40000011609 */
[----:B------:R-:W-:Y:S02]  /*4550*/  @P0 MOV R6, R8 ;  /* 0x0000000800060202 */ /* 0x000fe40000000f00 */
[----:B------:R-:W-:Y:S01]  /*4560*/  @P0 R2UR UR4, R0 ;  /* 0x00000000000402ca */ /* 0x000fe200000e0000 */
[----:B------:R-:W-:Y:S01]  /*4570*/  VIADD R0, R12, 0x70 ;  /* 0x000000700c007836 */ /* 0x000fe20000000000 */
[----:B------:R-:W-:Y:S02]  /*4580*/  @P0 LOP3.LUT R8, R9, 0xffff, RZ, 0xc0, !PT ;  /* 0x0000ffff09080812 */ /* 0x000fe400078ec0ff */
[----:B------:R-:W-:Y:S02]  /*4590*/  @P0 R2UR UR6, R6 ;  /* 0x00000000060602ca */ /* 0x000fe400000e0000 */
[----:B------:R-:W-:Y:S02]  /*45a0*/  PRMT R0, RZ, 0x654, R0 ;  /* 0x00000654ff007816 */ /* 0x000fe40000000000 */
[----:B------:R-:W-:Y:S02]  /*45b0*/  @P0 R2UR UR5, R8 ;  /* 0x00000000080502ca */ /* 0x000fe400000e0000 */
[----:B------:R1:W-:Y:S03]  /*45c0*/  SYNCS.ARRIVE.TRANS64.RED.A1T0 RZ, [R0+URZ], RZ ;  /* 0x000000ff00ff79a7 */ /* 0x0003e600081004ff */
[----:B------:R-:W-:Y:S04]  /*45d0*/  @UP1 UMOV UR29, UR4 ;  /* 0x00000004001d1c82 */ /* 0x000fe80008000000 */
[----:B------:R-:W-:Y:S04]  /*45e0*/  @UP1 UMOV UR14, UR6 ;  /* 0x00000006000e1c82 */ /* 0x000fe80008000000 */
[----:B------:R-:W-:Y:S01]  /*45f0*/  @UP1 UMOV UR13, UR5 ;  /* 0x00000005000d1c82 */ /* 0x000fe20008000000 */
[----:B------:R-:W-:Y:S05]  /*4600*/  BRA.U !UP0, `(.L_x_86) ;  /* 0x0000000108a47547 */ /* 0x000fea000b800000 */
[----:B------:R-:W-:Y:S02]  /*4610*/  UIMAD.WIDE.U32 UR8, UR13, UR35, URZ ;  /* 0x000000230d0872a5 */ /* 0x000fe4000f8e00ff */
[----:B------:R-:W-:Y:S02]  /*4620*/  UIMAD.WIDE.U32 UR10, UR14, UR32, URZ ;  /* 0x000000200e0a72a5 */ /* 0x000fe4000f8e00ff */
[----:B------:R-:W-:Y:S02]  /*4630*/  USEL UR4, UR30, UR38, !UP5 ;  /* 0x000000261e047287 */ /* 0x000fe4000e800000 */
[----:B------:R-:W-:Y:S02]  /*4640*/  USEL UR7, UR31, UR39, !UP6 ;  /* 0x000000271f077287 */ /* 0x000fe4000f000000 */
[----:B------:R-:W-:Y:S02]  /*4650*/  UIMAD.WIDE.U32 UR16, UR4, UR22, URZ ;  /* 0x00000016041072a5 */ /* 0x000fe4000f8e00ff */
[----:B------:R-:W-:Y:S01]  /*4660*/  UIMAD.WIDE.U32 UR18, UR7, UR22, URZ ;  /* 0x00000016071272a5 */ /* 0x000fe2000f8e00ff */
[----:B------:R-:W-:Y:S02]  /*4670*/  UMOV UR5, UR9 ;  /* 0x0000000900057c82 */ /* 0x000fe40008000000 */
[----:B------:R-:W-:Y:S03]  /*4680*/  USHF.R.U32.HI UR6, URZ, UR40, UR5 ;  /* 0x00000028ff067299 */ /* 0x000fe60008011605 */
[----:B------:R-:W-:Y:S01]  /*4690*/  UMOV UR5, UR11 ;  /* 0x0000000b00057c82 */ /* 0x000fe20008000000 */
[----:B------:R-:W-:Y:S02]  /*46a0*/  USEL UR6, UR13, UR6, !UP5 ;  /* 0x000000060d067287 */ /* 0x000fe4000e800000 */
[----:B------:R-:W-:Y:S02]  /*46b0*/  USHF.R.U32.HI UR8, URZ, UR33, UR5 ;  /* 0x00000021ff087299 */ /* 0x000fe40008011605 */
[----:B------:R-:W-:Y:S01]  /*46c0*/  UIMAD.WIDE.U32 UR10, UR6, UR22, URZ ;  /* 0x00000016060a72a5 */ /* 0x000fe2000f8e00ff */
[----:B------:R-:W-:Y:S02]  /*46d0*/  UMOV UR5, UR17 ;  /* 0x0000001100057c82 */ /* 0x000fe40008000000 */
[----:B------:R-:W-:Y:S03]  /*46e0*/  @UP4 USHF.R.U32.HI UR4, URZ, UR23, UR5 ;  /* 0x00000017ff044299 */ /* 0x000fe60008011605 */
[----:B------:R-:W-:Y:S01]  /*46f0*/  UMOV UR5, UR19 ;  /* 0x0000001300057c82 */ /* 0x000fe20008000000 */
[----:B------:R-:W-:Y:S02]  /*4700*/  UIMAD UR4, UR42, UR4, URZ ;  /* 0x000000042a0472a4 */ /* 0x000fe4000f8e02ff */
[----:B------:R-:W-:Y:S02]  /*4710*/  @UP4 USHF.R.U32.HI UR7, URZ, UR23, UR5 ;  /* 0x00000017ff074299 */ /* 0x000fe40008011605 */
[----:B------:R-:W-:Y:S02]  /*4720*/  USEL UR5, UR14, UR8, !UP6 ;  /* 0x000000080e057287 */ /* 0x000fe4000f000000 */
[----:B------:R-:W-:Y:S02]  /*4730*/  UIMAD UR8, UR42, UR7, URZ ;  /* 0x000000072a0872a4 */ /* 0x000fe4000f8e02ff */
[----:B------:R-:W-:Y:S03]  /*4740*/  UISETP.GE.AND UP0, UPT, UR6, UR4, UPT ;  /* 0x000000040600728c */ /* 0x000fe6000bf06270 */
[----:B------:R-:W-:Y:S01]  /*4750*/  UMOV UR4, UR11 ;  /* 0x0000000b00047c82 */ /* 0x000fe20008000000 */
[----:B------:R-:W-:Y:S02]  /*4760*/  UISETP.GE.OR UP0, UPT, UR5, UR8, UP0 ;  /* 0x000000080500728c */ /* 0x000fe40008706670 */
[----:B------:R-:W-:Y:S02]  /*4770*/  USHF.R.U32.HI UR4, URZ, UR23, UR4 ;  /* 0x00000017ff047299 */ /* 0x000fe40008011604 */
[----:B------:R-:W-:Y:S02]  /*4780*/  UIMAD.WIDE.U32 UR8, UR5, UR22, URZ ;  /* 0x00000016050872a5 */ /* 0x000fe4000f8e00ff */
[----:B------:R-:W-:Y:S04]  /*4790*/  USEL UR10, UR6, UR4, !UP4 ;  /* 0x00000004060a7287 */ /* 0x000fe8000e000000 */
[----:B------:R-:W-:Y:S01]  /*47a0*/  UIADD3 UR11, UPT, UPT, -UR10, URZ, URZ ;  /* 0x000000ff0a0b7290 */ /* 0x000fe2000fffe1ff */
[----:B------:R-:W-:Y:S02]  /*47b0*/  @!UP0 UMOV UR4, UR9 ;  /* 0x0000000900048c82 */ /* 0x000fe40008000000 */
[----:B------:R-:W-:Y:S02]  /*47c0*/  @!UP0 USHF.R.U32.HI UR4, URZ, UR23, UR4 ;  /* 0x00000017ff048299 */ /* 0x000fe40008011604 */
[----:B------:R-:W-:Y:S02]  /*47d0*/  UIMAD UR8, UR42, UR11, UR6 ;  /* 0x0000000b2a0872a4 */ /* 0x000fe4000f8e0206 */
[----:B------:R-:W-:Y:S04]  /*47e0*/  @!UP0 USEL UR4, UR5, UR4, !UP4 ;  /* 0x0000000405048287 */ /* 0x000fe8000e000000 */
[----:B------:R-:W-:Y:S02]  /*47f0*/  @!UP0 UIMAD UR8, UR7, UR8, UR4 ;  /* 0x00000008070882a4 */ /* 0x000fe4000f8e0204 */
[----:B------:R-:W-:Y:S02]  /*4800*/  @!UP0 UIADD3 UR9, UPT, UPT, UR10, -UR4, URZ ;  /* 0x800000040a098290 */ /* 0x000fe4000fffe0ff */
[----:B------:R-:W-:Y:S02]  /*4810*/  UIADD3 UR4, UPT, UPT, -UR5, URZ, URZ ;  /* 0x000000ff05047290 */ /* 0x000fe4000fffe1ff */
[----:B------:R-:W-:Y:S02]  /*4820*/  UIADD3 UR7, UPT, UPT, -UR6, URZ, URZ ;  /* 0x000000ff06077290 */ /* 0x000fe4000fffe1ff */
[----:B------:R-:W-:Y:S02]  /*4830*/  @!UP0 UIMAD UR6, UR9, UR42, UR5 ;  /* 0x0000002a090682a4 */ /* 0x000fe4000f8e0205 */
[----:B------:R-:W-:Y:S02]  /*4840*/  UIMAD UR14, UR15, UR4, UR14 ;  /* 0x000000040f0e72a4 */ /* 0x000fe4000f8e020e */
[----:B------:R-:W-:Y:S01]  /*4850*/  UIMAD UR4, UR34, UR7, UR13 ;  /* 0x00000007220472a4 */ /* 0x000fe2000f8e020d */
[----:B------:R-:W-:Y:S02]  /*4860*/  @!UP0 UMOV UR5, UR8 ;  /* 0x0000000800058c82 */ /* 0x000fe40008000000 */
[----:B------:R-:W-:Y:S02]  /*4870*/  UIMAD UR14, UR5, UR15, UR14 ;  /* 0x0000000f050e72a4 */ /* 0x000fe4000f8e020e */
[----:B------:R-:W-:Y:S11]  /*4880*/  UIMAD UR13, UR6, UR34, UR4 ;  /* 0x00000022060d72a4 */ /* 0x000ff6000f8e0204 */
[----:B------:R-:W-:Y:S01]  /*4890*/  @!UPT UIADD3 URZ, UPT, UPT, URZ, URZ, URZ ;  /* 0x000000fffffff290 */ /* 0x000fe2000fffe0ff */
.L_x_86:
[----:B------:R-:W2:Y:S01]  /*48a0*/  @!UP2 LDCU.128 UR8, c[0x0][0xb10] ;  /* 0x00016200ff08a7ac */ /* 0x000ea20008000c00 */
[C---:B----4-:R-:W-:Y:S02]  /*48b0*/  ISETP.NE.U32.AND P1, PT, R4.reuse, RZ, PT ;  /* 0x000000ff0400720c */ /* 0x050fe40003f25070 */
[----:B------:R-:W-:Y:S02]  /*48c0*/  ISETP.NE.U32.AND P0, PT, R4, RZ, PT ;  /* 0x000000ff0400720c */ /* 0x000fe40003f05070 */
[C---:B------:R-:W-:Y:S02]  /*48d0*/  ISETP.NE.AND.EX P1, PT, R5.reuse, RZ, PT, P1 ;  /* 0x000000ff0500720c */ /* 0x040fe40003f25310 */
[----:B------:R-:W-:Y:S01]  /*48e0*/  ISETP.NE.AND.EX P0, PT, R5, RZ, PT, P0 ;  /* 0x000000ff0500720c */ /* 0x000fe20003f05300 */
[----:B------:R-:W3:Y:S01]  /*48f0*/  @!UP2 LDCU UR5, c[0x0][0xb0c] ;  /* 0x00016180ff05a7ac */ /* 0x000ee20008000800 */
[----:B------:R-:W-:Y:S01]  /*4900*/  SHF.L.U32 R9, R15, 0x1f, RZ ;  /* 0x0000001f0f097819 */ /* 0x000fe200000006ff */
[----:B------:R-:W-:Y:S02]  /*4910*/  USHF.L.U32 UR26, UR24, 0x7, URZ ;  /* 0x00000007181a7899 */ /* 0x000fe400080006ff */
[----:B------:R-:W-:Y:S02]  /*4920*/  USHF.L.U32 UR27, UR20, 0x6, URZ ;  /* 0x00000006141b7899 */ /* 0x000fe400080006ff */
[----:B--2---:R-:W-:Y:S07]  /*4930*/  UIMAD.WIDE.U32 UR6, UR14, UR8, URZ ;  /* 0x000000080e0672a5 */ /* 0x004fee000f8e00ff */
[----:B------:R-:W-:Y:S01]  /*4940*/  @!UP2 UMOV UR4, UR7 ;  /* 0x000000070004ac82 */ /* 0x000fe20008000000 */
[----:B---3--:R-:W-:Y:S02]  /*4950*/  @!UP2 UISETP.NE.AND UP0, UPT, UR5, 0x1, UPT ;  /* 0x000000010500a88c */ /* 0x008fe4000bf05270 */
[----:B------:R-:W-:Y:S02]  /*4960*/  @!UP2 USHF.R.U32.HI UR4, URZ, UR9, UR4 ;  /* 0x00000009ff04a299 */ /* 0x000fe40008011604 */
[----:B------:R-:W-:Y:S02]  /*4970*/  UIMAD.WIDE.U32 UR6, UR13, UR11, URZ ;  /* 0x0000000b0d0672a5 */ /* 0x000fe4000f8e00ff */
[----:B------:R-:W-:Y:S02]  /*4980*/  @!UP2 USEL UR8, UR14, UR4, !UP0 ;  /* 0x000000040e08a287 */ /* 0x000fe4000c000000 */
[----:B------:R-:W-:Y:S03]  /*4990*/  @!UP2 UISETP.NE.AND UP0, UPT, UR10, 0x1, UPT ;  /* 0x000000010a00a88c */ /* 0x000fe6000bf05270 */
[----:B------:R-:W-:Y:S02]  /*49a0*/  @!UP2 UMOV UR6, UR7 ;  /* 0x000000070006ac82 */ /* 0x000fe40008000000 */
[----:B------:R-:W2:Y:S02]  /*49b0*/  @!UP2 LDCU UR4, c[0x0][0xb20] ;  /* 0x00016400ff04a7ac */ /* 0x000ea40008000800 */
[----:B--2---:R-:W-:Y:S04]  /*49c0*/  @!UP2 USHF.R.U32.HI UR6, URZ, UR4, UR6 ;  /* 0x00000004ff06a299 */ /* 0x004fe80008011606 */
[----:B------:R-:W-:Y:S04]  /*49d0*/  @!UP2 USEL UR6, UR13, UR6, !UP0 ;  /* 0x000000060d06a287 */ /* 0x000fe8000c000000 */
[----:B------:R-:W-:Y:S02]  /*49e0*/  @!UP2 UIADD3 UR4, UPT, UPT, -UR8, UR6, URZ ;  /* 0x000000060804a290 */ /* 0x000fe4000fffe1ff */
[----:B------:R-:W-:Y:S02]  /*49f0*/  @!UP2 UIADD3 UR6, UPT, UPT, UR8, -UR6, URZ ;  /* 0x800000060806a290 */ /* 0x000fe4000fffe0ff */
[----:B------:R-:W-:Y:S02]  /*4a00*/  @!UP2 UIMAD UR14, UR4, UR5, UR14 ;  /* 0x00000005040ea2a4 */ /* 0x000fe4000f8e020e */
[----:B------:R-:W-:Y:S01]  /*4a10*/  @!UP2 UIMAD UR13, UR6, UR10, UR13 ;  /* 0x0000000a060da2a4 */ /* 0x000fe2000f8e020d */
[----:B------:R-:W-:Y:S11]  /*4a20*/  BRA.U UP3, `(.L_x_87) ;  /* 0x0000000103107547 */ /* 0x000ff6000b800000 */
[----:B------:R-:W-:Y:S04]  /*4a30*/  MOV R6, UR41 ;  /* 0x0000002900067c02 */ /* 0x000fe80008000f00 */
[----:B------:R-:W-:Y:S04]  /*4a40*/  SHF.L.U32 R6, R6, 0x1f, RZ ;  /* 0x0000001f06067819 */ /* 0x000fe800000006ff */
[----:B------:R-:W2:Y:S02]  /*4a50*/  SYNCS.PHASECHK.TRANS64.TRYWAIT P2, [UR21+0x58], R6 ;  /* 0x00005806ff0075a7 */ /* 0x000ea40008041115 */
[----:B--2---:R-:W-:Y:S05]  /*4a60*/  @!P2 BRA `(.L_x_88) ;  /* 0x0000003800d4a947 */ /* 0x004fea0003800000 */
.L_x_87:
[----:B------:R-:W-:Y:S05]  /*4a70*/  @!P1 BRA `(.L_x_89) ;  /* 0x0000000000309947 */ /* 0x000fea0003800000 */
[----:B------:R-:W-:Y:S01]  /*4a80*/  ISETP.NE.U32.AND P1, PT, R2, RZ, PT ;  /* 0x000000ff0200720c */ /* 0x000fe20003f25070 */
[----:B------:R-:W2:Y:S01]  /*4a90*/  LDCU.64 UR4, c[0x0][0x358] ;  /* 0x00006b00ff0477ac */ /* 0x000ea20008000a00 */
[----:B------:R-:W-:Y:S02]  /*4aa0*/  IMAD.MOV.U32 R76, RZ, RZ, 0x1 ;  /* 0x00000001ff4c7424 */ /* 0x000fe400078e00ff */
[----:B------:R-:W-:Y:S11]  /*4ab0*/  ISETP.NE.AND.EX P1, PT, R3, RZ, PT, P1 ;  /* 0x000000ff0300720c */ /* 0x000ff60003f25310 */
[----:B------:R-:W-:Y:S02]  /*4ac0*/  @!UPT UIADD3 URZ, UPT, UPT, URZ, URZ, URZ ;  /* 0x000000fffffff290 */ /* 0x000fe4000fffe0ff */
[----:B------:R-:W3:Y:S01]  /*4ad0*/  @P1 LDC.64 R10, c[0x0][0x888] ;  /* 0x00022200ff0a1b82 */ /* 0x000ee20000000a00 */
[----:B-1----:R-:W-:Y:S04]  /*4ae0*/  @P1 IMAD R0, R4, UR36, RZ ;  /* 0x0000002404001c24 */ /* 0x002fe8000f8e02ff */
[----:B---3--:R-:W-:Y:S04]  /*4af0*/  @P1 IMAD.WIDE R10, R0, 0x4, R10 ;  /* 0x00000004000a1825 */ /* 0x008fe800078e020a */
[----:B------:R-:W-:Y:S01]  /*4b00*/  HFMA2 R0, -RZ, RZ, 0, 5.9604644775390625e-08 ;  /* 0x00000001ff007431 */ /* 0x000fe200000001ff */
[----:B--2--5:R2:W5:Y:S04]  /*4b10*/  @P1 LDG.E R40, desc[UR4][R10.64] ;  /* 0x000000040a281981 */ /* 0x024568000c1e1900 */
[----:B------:R-:W-:Y:S01]  /*4b20*/  @!P1 PRMT R76, R0, 0x7610, R76 ;  /* 0x00007610004c9816 */ /* 0x000fe2000000004c */
[----:B--2---:R-:W3:Y:S06]  /*4b30*/  @!P1 LDC R40, c[0x0][0x880] ;  /* 0x00022000ff289b82 */ /* 0x004eec0000000800 */
.L_x_89:
[----:B---3-5:R-:W-:Y:S01]  /*4b40*/  @!P0 ISETP.EQ.AND P1, PT, R40, RZ, PT ;  /* 0x000000ff2800820c */ /* 0x028fe20003f22270 */
[----:B------:R-:W-:Y:S01]  /*4b50*/  @!UPT UIADD3 URZ, UPT, UPT, URZ, URZ, URZ ;  /* 0x000000fffffff290 */ /* 0x000fe2000fffe0ff */
[----:B------:R-:W-:Y:S11]  /*4b60*/  @!P0 BRA `(.L_x_90) ;  /* 0x0000000000188947 */ /* 0x000ff60003800000 */
[----:B------:R-:W-:Y:S02]  /*4b70*/  LOP3.LUT P0, RZ, R76, 0xff, RZ, 0xc0, !PT ;  /* 0x000000ff4cff7812 */ /* 0x000fe4000780c0ff */
[----:B------:R-:W-:Y:S04]  /*4b80*/  ISETP.NE.U32.AND P1, PT, R2, RZ, PT ;  /* 0x000000ff0200720c */ /* 0x000fe80003f25070 */
[----:B------:R-:W-:Y:S04]  /*4b90*/  ISETP.NE.AND.EX P1, PT, R3, RZ, PT, P1 ;  /* 0x000000ff0300720c */ /* 0x000fe80003f25310 */
[----:B------:R-:W-:Y:S03]  /*4ba0*/  PLOP3.LUT P1, PT, P1, PT, PT, 0x8, 0x80 ;  /* 0x000000000080781c */ /* 0x000fe60000f2e170 */
[----:B------:R-:W-:Y:S11]  /*4bb0*/  @P0 ISETP.EQ.AND P1, PT, R40, RZ, PT ;  /* 0x000000ff2800020c */ /* 0x000ff60003f22270 */
[----:B------:R-:W-:Y:S02]  /*4bc0*/  @!UPT UIADD3 URZ, UPT, UPT, URZ, URZ, URZ ;  /* 0x000000fffffff290 */ /* 0x000fe4000fffe0ff */
.L_x_90:
[----:B------:R-:W2:Y:S01]  /*4bd0*/  SYNCS.PHASECHK.TRANS64.TRYWAIT P2, [UR21+0x40], R9 ;  /* 0x00004009ff0075a7 */ /* 0x000ea20008041115 */
[----:B------:R-:W-:Y:S04]  /*4be0*/  ELECT P0, URZ, PT ;  /* 0x0000000000ff782f */ /* 0x000fe80003800000 */
[----:B------:R-:W-:Y:S11]  /*4bf0*/  PLOP3.LUT P1, PT, P1, P0, PT, 0xf2, 0x2f ;  /* 0x00000000002f781c */ /* 0x000ff60000f21e72 */
[----:B------:R-:W-:Y:S02]  /*4c00*/  @!UPT UIADD3 URZ, UPT, UPT, URZ, URZ, URZ ;  /* 0x000000fffffff290 */ /* 0x000fe4000fffe0ff */
[----:B------:R-:W-:Y:S05]  /*4c10*/  @!P1 IADD3 R8, P0, PT, R16, 0x580, RZ ;  /* 0x0000058010089810 */ /* 0x000fea0007f1e0ff */
[----:B-1----:R-:W-:Y:S01]  /*4c20*/  @!P1 IMAD.X R6, RZ, RZ, R17, P0 ;  /* 0x000000ffff069224 */ /* 0x002fe200000e0611 */
[----:B--2---:R-:W-:Y:S07]  /*4c30*/  @!P2 BRA `(.L_x_91) ;  /* 0x000000380078a947 */ /* 0x004fee0003800000 */
.L_x_153:
[----:B------:R-:W-:Y:S01]  /*4c40*/  @!P1 R2UR UR5, R8 ;  /* 0x00000000080592ca */ /* 0x000fe200000e0000 */
[----:B------:R-:W-:Y:S01]  /*4c50*/  VOTEU.ALL UP0, P1 ;  /* 0x0000000000ff7886 */ /* 0x000fe20000800000 */
[----:B------:R-:W-:Y:S01]  /*4c60*/  @!P1 R2UR UR4, R6 ;  /* 0x00000000060492ca */ /* 0x000fe200000e0000 */
[----:B------:R-:W-:Y:S01]  /*4c70*/  UMOV UR16, 0x0 ;  /* 0x0000000000107882 */ /* 0x000fe20000000000 */
[----:B------:R-:W-:Y:S01]  /*4c80*/  UMOV UR17, 0x10000000 ;  /* 0x1000000000117882 */ /* 0x000fe20000000000 */
[----:B------:R-:W-:Y:S01]  /*4c90*/  UMOV UR28, UR36 ;  /* 0x00000024001c7c82 */ /* 0x000fe20008000000 */
[----:B------:R-:W-:Y:S01]  /*4ca0*/  @!UP0 UIADD3 UR24, UPT, UPT, UR21, 0x200, URZ ;  /* 0x0000020015188890 */ /* 0x000fe2000fffe0ff */
[----:B-1----:R-:W-:Y:S01]  /*4cb0*/  @!P1 IMAD.MOV.U32 R0, RZ, RZ, 0x1000 ;  /* 0x00001000ff009424 */ /* 0x002fe200078e00ff */
[----:B------:R-:W-:Y:S01]  /*4cc0*/  @!UP0 UIADD3 UR10, UPT, UPT, UR26, 0x40, URZ ;  /* 0x000000401a0a8890 */ /* 0x000fe2000fffe0ff */
[----:B------:R-:W-:Y:S01]  /*4cd0*/  VIADD R14, R14, 0x1 ;  /* 0x000000010e0e7836 */ /* 0x000fe20000000000 */
[----:B------:R-:W-:Y:S01]  /*4ce0*/  @!UP0 UIADD3 UR8, UPT, UPT, UR21, 0xa00, URZ ;  /* 0x00000a0015088890 */ /* 0x000fe2000fffe0ff */
[----:B------:R-:W-:Y:S02]  /*4cf0*/  VOTEU.ALL UP0, P1 ;  /* 0x0000000000ff7886 */ /* 0x000fe40000800000 */
[----:B------:R-:W-:Y:S01]  /*4d00*/  IMAD.U32 R10, RZ, RZ, UR5 ;  /* 0x00000005ff0a7e24 */ /* 0x000fe2000f8e00ff */
[----:B------:R-:W-:Y:S01]  /*4d10*/  UMOV UR9, UR25 ;  /* 0x0000001900097c82 */ /* 0x000fe20008000000 */
[----:B------:R-:W-:Y:S01]  /*4d20*/  IMAD.U32 R11, RZ, RZ, UR4 ;  /* 0x00000004ff0b7e24 */ /* 0x000fe2000f8e00ff */
[----:B------:R-:W-:Y:S01]  /*4d30*/  UMOV UR11, UR27 ;  /* 0x0000001b000b7c82 */ /* 0x000fe20008000000 */
[----:B------:R-:W-:Y:S01]  /*4d40*/  UMOV UR12, UR36 ;  /* 0x00000024000c7c82 */ /* 0x000fe20008000000 */
[----:B------:R-:W-:Y:S01]  /*4d50*/  @!P1 R2UR UR4, R10 ;  /* 0x000000000a0492ca */ /* 0x000fe200000e0000 */
[----:B------:R-:W-:Y:S01]  /*4d60*/  UPRMT UR6, UR46, 0x654, UR25 ;  /* 0x000006542e067896 */ /* 0x000fe20008000019 */
[----:B------:R-:W-:Y:S11]  /*4d70*/  @!P1 R2UR UR5, R11 ;  /* 0x000000000b0592ca */ /* 0x000ff600000e0000 */
[----:B------:R-:W-:Y:S02]  /*4d80*/  @!UPT UIADD3 URZ, UPT, UPT, URZ, URZ, URZ ;  /* 0x000000fffffff290 */ /* 0x000fe4000fffe0ff */
[----:B------:R1:W-:Y:S01]  /*4d90*/  @!UP0 UTMALDG.3D [UR24], [UR4], desc[UR16] ;  /* 0x00001018040085b4 */ /* 0x0003e20008011000 */
[----:B------:R-:W-:Y:S05]  /*4da0*/  VOTEU.ALL UP0, P1 ;  /* 0x0000000000ff7886 */ /* 0x000fea0000800000 */
[----:B------:R1:W-:Y:S01]  /*4db0*/  @!UP0 UTMALDG.3D [UR8], [UR4], desc[UR16] ;  /* 0x00001008040085b4 */ /* 0x0003e20008011000 */
[----:B------:R1:W-:Y:S01]  /*4dc0*/  @!P1 SYNCS.ARRIVE.TRANS64.RED.A0TR RZ, [UR21+0x30], R0 ;  /* 0x00003000ffff99a7 */ /* 0x0003e20008300415 */
[----:B------:R-:W-:Y:S01]  /*4dd0*/  SYNCS.ARRIVE.TRANS64.RED.A1T0 RZ, [UR6], RZ ;  /* 0x000000ffffff79a7 */ /* 0x000fe20008100406 */
[----:B------:R-:W2:Y:S02]  /*4de0*/  SYNCS.PHASECHK.TRANS64.TRYWAIT P0, [UR21+0x48], R9 ;  /* 0x00004809ff0075a7 */ /* 0x000ea40008001115 */
[----:B-12---:R-:W-:Y:S05]  /*4df0*/  @!P0 BRA `(.L_x_92) ;  /* 0x0000003800208947 */ /* 0x006fea0003800000 */
.L_x_155:
[----:B------:R-:W-:Y:S01]  /*4e00*/  UIADD3 UR24, UPT, UPT, UR13, UR63, URZ ;  /* 0x0000003f0d187290 */ /* 0x000fe2000fffe0ff */
[----:B------:R-:W-:Y:S01]  /*4e10*/  @!P1 IADD3 R6, P0, PT, R16, 0x580, RZ ;  /* 0x0000058010069810 */ /* 0x000fe20007f1e0ff */
[----:B------:R-:W-:Y:S01]  /*4e20*/  UPLOP3.LUT UP3, UPT, UPT, UPT, UPT, 0x80, 0x8 ;  /* 0x000000000008789c */ /* 0x000fe20003f6f070 */
[----:B------:R-:W-:Y:S01]  /*4e30*/  R2UR UR28, R78 ;  /* 0x000000004e1c72ca */ /* 0x000fe200000e0000 */
[----:B------:R-:W-:Y:S01]  /*4e40*/  VOTEU.ALL UP0, P1 ;  /* 0x0000000000ff7886 */ /* 0x000fe20000800000 */
[----:B------:R-:W-:Y:S01]  /*4e50*/  @!P1 R2UR UR5, R6 ;  /* 0x00000000060592ca */ /* 0x000fe200000e0000 */
[----:B-1----:R-:W-:Y:S01]  /*4e60*/  @!P1 IMAD.X R0, RZ, RZ, R17, P0 ;  /* 0x000000ffff009224 */ /* 0x002fe200000e0611 */
[----:B------:R-:W-:Y:S01]  /*4e70*/  UMOV UR6, 0x0 ;  /* 0x0000000000067882 */ /* 0x000fe20000000000 */
[----:B------:R-:W-:Y:S01]  /*4e80*/  UMOV UR7, 0x10000000 ;  /* 0x1000000000077882 */ /* 0x000fe20000000000 */
[----:B------:R-:W-:Y:S01]  /*4e90*/  @!UP0 UIADD3 UR18, UPT, UPT, UR26, 0x20, URZ ;  /* 0x000000201a128890 */ /* 0x000fe2000fffe0ff */
[----:B------:R-:W-:Y:S01]  /*4ea0*/  ISETP.NE.AND P0, PT, R14, 0x2, PT ;  /* 0x000000020e00780c */ /* 0x000fe20003f05270 */
[----:B------:R-:W-:Y:S01]  /*4eb0*/  @!UP0 UIADD3 UR16, UPT, UPT, UR21, 0x1200, URZ ;  /* 0x0000120015108890 */ /* 0x000fe2000fffe0ff */
[----:B------:R-:W-:Y:S01]  /*4ec0*/  @!P1 R2UR UR4, R0 ;  /* 0x00000000000492ca */ /* 0x000fe200000e0000 */
[----:B------:R-:W-:Y:S01]  /*4ed0*/  @!UP0 UIADD3 UR17, UPT, UPT, UR21, 0x38, URZ ;  /* 0x0000003815118890 */ /* 0x000fe2000fffe0ff */
[----:B------:R-:W-:Y:S01]  /*4ee0*/  SEL R0, RZ, 0x1, P0 ;  /* 0x00000001ff007807 */ /* 0x000fe20000000000 */
[----:B------:R-:W-:Y:S01]  /*4ef0*/  @!UP0 UIADD3 UR10, UPT, UPT, UR26, 0x60, URZ ;  /* 0x000000601a0a8890 */ /* 0x000fe2000fffe0ff */
[----:B------:R-:W-:Y:S01]  /*4f00*/  LOP3.LUT R15, R15, 0x1, RZ, 0x3c, !PT ;  /* 0x000000010f0f7812 */ /* 0x000fe200078e3cff */
[----:B------:R-:W-:Y:S01]  /*4f10*/  @!UP0 UIADD3 UR8, UPT, UPT, UR21, 0x1a00, URZ ;  /* 0x00001a0015088890 */ /* 0x000fe2000fffe0ff */
[----:B------:R-:W-:Y:S01]  /*4f20*/  IMAD.U32 R8, RZ, RZ, UR5 ;  /* 0x00000005ff087e24 */ /* 0x000fe2000f8e00ff */
[----:B------:R-:W-:Y:S01]  /*4f30*/  VOTEU.ALL UP0, P1 ;  /* 0x0000000000ff7886 */ /* 0x000fe20000800000 */
[----:B------:R-:W-:Y:S01]  /*4f40*/  UMOV UR19, UR27 ;  /* 0x0000001b00137c82 */ /* 0x000fe20008000000 */
[----:B------:R-:W-:Y:S01]  /*4f50*/  UMOV UR20, UR36 ;  /* 0x0000002400147c82 */ /* 0x000fe20008000000 */
[----:B------:R-:W-:Y:S01]  /*4f60*/  UMOV UR11, UR27 ;  /* 0x0000001b000b7c82 */ /* 0x000fe20008000000 */
[----:B------:R-:W-:Y:S01]  /*4f70*/  UMOV UR12, UR36 ;  /* 0x00000024000c7c82 */ /* 0x000fe20008000000 */
[----:B------:R-:W-:Y:S01]  /*4f80*/  UMOV UR9, UR17 ;  /* 0x0000001100097c82 */ /* 0x000fe20008000000 */
[----:B------:R-:W-:Y:S01]  /*4f90*/  IMAD.U32 R9, RZ, RZ, UR4 ;  /* 0x00000004ff097e24 */ /* 0x000fe2000f8e00ff */
[----:B------:R-:W-:Y:S01]  /*4fa0*/  @!P1 R2UR UR4, R8 ;  /* 0x00000000080492ca */ /* 0x000fe200000e0000 */
[----:B------:R-:W-:Y:S01]  /*4fb0*/  UMOV UR36, UR29 ;  /* 0x0000001d00247c82 */ /* 0x000fe20008000000 */
[----:B------:R-:W-:Y:S02]  /*4fc0*/  LOP3.LUT R13, R13, R0, RZ, 0x3c, !PT ;  /* 0x000000000d0d7212 */ /* 0x000fe400078e3cff */
[----:B------:R-:W-:Y:S02]  /*4fd0*/  @!P1 R2UR UR5, R9 ;  /* 0x00000000090592ca */ /* 0x000fe400000e0000 */
[----:B------:R-:W-:Y:S11]  /*4fe0*/  SEL R14, R14, RZ, P0 ;  /* 0x000000ff0e0e7207 */ /* 0x000ff60000000000 */
[----:B------:R1:W-:Y:S01]  /*4ff0*/  @!UP0 UTMALDG.3D [UR16], [UR4], desc[UR6] ;  /* 0x00000610040085b4 */ /* 0x0003e20008011000 */
[----:B------:R-:W-:Y:S05]  /*5000*/  VOTEU.ALL UP0, P1 ;  /* 0x0000000000ff7886 */ /* 0x000fea0000800000 */
[----:B------:R2:W-:Y:S01]  /*5010*/  @!UP0 UTMALDG.3D [UR8], [UR4], desc[UR6] ;  /* 0x00000608040085b4 */ /* 0x0005e20008011000 */
[----:B------:R2:W-:Y:S01]  /*5020*/  @!P1 SYNCS.ARRIVE.TRANS64.RED.A0TR RZ, [UR21+0x38], R7 ;  /* 0x00003807ffff99a7 */ /* 0x0005e20008300415 */
[----:B------:R-:W-:Y:S01]  /*5030*/  SYNCS.ARRIVE.TRANS64.RED.A1T0 RZ, [UR37], RZ ;  /* 0x000000ffffff79a7 */ /* 0x000fe20008100425 */
[----:B-1----:R-:W-:Y:S01]  /*5040*/  UIADD3 UR20, UPT, UPT, UR14, UR28, URZ ;  /* 0x0000001c0e147290 */ /* 0x002fe2000fffe0ff */
[----:B------:R-:W-:Y:S11]  /*5050*/  BRA.U UP1, `(.L_x_93) ;  /* 0xfffffff101f07547 */ /* 0x000ff6000b83ffff */
[----:B------:R-:W-:-:S04]  /*5060*/  SHF.L.U32 R2, R15, 0x1f, RZ ;  /* 0x0000001f0f027819 */ /* 0x000fc800000006ff */
[----:B------:R-:W1:Y:S02]  /*5070*/  SYNCS.PHASECHK.TRANS64.TRYWAIT P0, [UR21+0x40], R2 ;  /* 0x00004002ff0075a7 */ /* 0x000e640008001115 */
[----:B-1----:R-:W-:Y:S05]  /*5080*/  @!P0 BRA `(.L_x_94) ;  /* 0x0000003400948947 */ /* 0x002fea0003800000 */
.L_x_157:
[----:B-1----:R-:W-:-:S07]  /*5090*/  MOV R0, UR21 ;  /* 0x0000001500007c02 */ /* 0x002fce0008000f00 */
.L_x_95:
[----:B-1----:R-:W-:-:S04]  /*50a0*/  SHF.L.U32 R2, R15, 0x1f, RZ ;  /* 0x0000001f0f027819 */ /* 0x002fc800000006ff */
[----:B------:R1:W3:Y:S03]  /*50b0*/  SYNCS.PHASECHK.TRANS64.TRYWAIT P0, [R0+URZ+0x48], R2 ;  /* 0x00004802000075a7 */ /* 0x0002e600080011ff */
[----:B---3--:R-:W-:Y:S05]  /*50c0*/  @!P0 NANOSLEEP.SYNCS 0x989680 ;  /* 0x009896800000895d */ /* 0x008fea0003900000 */
[----:B------:R-:W3:Y:S02]  /*50d0*/  @!P0 SYNCS.PHASECHK.TRANS64 P0, [R0+URZ+0x48], R2 ;  /* 0x00004802000085a7 */ /* 0x000ee400080010ff */
[----:B--23--:R-:W-:Y:S05]  /*50e0*/  @P0 EXIT ;  /* 0x000000000000094d */ /* 0x00cfea0003800000 */
[----:B------:R-:W-:Y:S05]  /*50f0*/  BRA `(.L_x_95) ;  /* 0xfffffffc00e87947 */ /* 0x000fea000383ffff */
.L_x_84:
[----:B------:R-:W-:-:S06]  /*5100*/  UISETP.GE.AND UP0, UPT, UR25, 0x4, UPT ;  /* 0x000000041900788c */ /* 0x000fcc000bf06270 */
[----:B------:R-:W-:-:S13]  /*5110*/  PLOP3.LUT P0, PT, PT, PT, UP0, 0x80, 0x8 ;  /* 0x000000000008781c */ /* 0x000fda0003f0f008 */
[----:B------:R-:W-:Y:S05]  /*5120*/  @!P0 EXIT ;  /* 0x000000000000894d */ /* 0x000fea0003800000 */
[----:B------:R-:W-:Y:S01]  /*5130*/  BAR.SYNC.DEFER_BLOCKING 0x6, 0xa0 ;  /* 0x0182800000007b1d */ /* 0x000fe20000010000 */
[----:B------:R-:W-:Y:S01]  /*5140*/  IMAD.SHL.U32 R75, R87, 0x20, RZ ;  /* 0x00000020574b7824 */ /* 0x000fe200078e00ff */
[----:B------:R-:W-:Y:S01]  /*5150*/  CS2R R84, SRZ ;  /* 0x0000000000547805 */ /* 0x000fe2000001ff00 */
[----:B------:R-:W-:Y:S01]  /*5160*/  IMAD.SHL.U32 R5, R77, 0x200000, RZ ;  /* 0x002000004d057824 */ /* 0x000fe200078e00ff */
[----:B------:R-:W-:Y:S01]  /*5170*/  CS2R R82, SRZ ;  /* 0x0000000000527805 */ /* 0x000fe2000001ff00 */
[C---:B------:R-:W-:Y:S01]  /*5180*/  IMAD.U32 R37, R87.reuse, 0x10000, RZ ;  /* 0x0001000057257824 */ /* 0x040fe200078e00ff */
[----:B------:R-:W-:Y:S02]  /*5190*/  UMOV UR44, 0x400 ;  /* 0x00000400002c7882 */ /* 0x000fe40000000000 */
[----:B------:R-:W1:Y:S01]  /*51a0*/  LDC.64 R72, c[0x0][0x8b0] ;  /* 0x00022c00ff487b82 */ /* 0x000e620000000a00 */
[----:B------:R-:W-:Y:S01]  /*51b0*/  ULEA UR44, UR46, UR44, 0x18 ;  /* 0x0000002c2e2c7291 */ /* 0x000fe2000f8ec0ff */
[----:B------:R-:W-:Y:S01]  /*51c0*/  IMAD.SHL.U32 R4, R87, 0x4, RZ ;  /* 0x0000000457047824 */ /* 0x000fe200078e00ff */
[----:B------:R-:W-:Y:S01]  /*51d0*/  LOP3.LUT R7, R75, 0x80, RZ, 0xc0, !PT ;  /* 0x000000804b077812 */ /* 0x000fe200078ec0ff */
[----:B------:R-:W-:Y:S01]  /*51e0*/  IMAD.SHL.U32 R6, R77, 0x400, RZ ;  /* 0x000004004d067824 */ /* 0x000fe200078e00ff */
[----:B------:R-:W-:Y:S01]  /*51f0*/  LOP3.LUT R74, R75, 0xb60, RZ, 0xc0, !PT ;  /* 0x00000b604b4a7812 */ /* 0x000fe200078ec0ff */
[----:B------:R-:W-:Y:S01]  /*5200*/  UIADD3 UR4, UPT, UPT, UR44, 0x2200, URZ ;  /* 0x000022002c047890 */ /* 0x000fe2000fffe0ff */
[----:B------:R-:W-:Y:S01]  /*5210*/  LOP3.LUT R5, R5, 0x200000, RZ, 0xc0, !PT ;  /* 0x0020000005057812 */ /* 0x000fe200078ec0ff */
[----:B------:R-:W2:Y:S01]  /*5220*/  LDC.64 R70, c[0x0][0x8a8] ;  /* 0x00022a00ff467b82 */ /* 0x000ea20000000a00 */
[----:B------:R-:W-:Y:S01]  /*5230*/  LOP3.LUT R4, R7, 0x10, R4, 0xf8, !PT ;  /* 0x0000001007047812 */ /* 0x000fe200078ef804 */
[----:B------:R-:W-:Y:S01]  /*5240*/  IMAD.MOV.U32 R36, RZ, RZ, RZ ;  /* 0x000000ffff247224 */ /* 0x000fe200078e00ff */
[----:B------:R-:W-:Y:S01]  /*5250*/  LOP3.LUT R74, R74, 0x400, R6, 0xf8, !PT ;  /* 0x000004004a4a7812 */ /* 0x000fe200078ef806 */
[----:B------:R-:W-:Y:S01]  /*5260*/  IMAD.MOV.U32 R81, RZ, RZ, RZ ;  /* 0x000000ffff517224 */ /* 0x000fe200078e00ff */
[----:B------:R-:W-:Y:S01]  /*5270*/  LOP3.LUT R37, R5, 0x400000, R37, 0xf8, !PT ;  /* 0x0040000005257812 */ /* 0x000fe200078ef825 */
[----:B------:R-:W-:Y:S01]  /*5280*/  IMAD.U32 R86, RZ, RZ, UR4 ;  /* 0x00000004ff567e24 */ /* 0x000fe2000f8e00ff */
[----:B------:R-:W-:Y:S01]  /*5290*/  LOP3.LUT P0, RZ, R75, 0x80, RZ, 0xc0, !PT ;  /* 0x000000804bff7812 */ /* 0x000fe2000780c0ff */
[----:B------:R-:W3:Y:S01]  /*52a0*/  LDCU UR58, c[0x0][0x370] ;  /* 0x00006e00ff3a77ac */ /* 0x000ee20008000800 */
[----:B------:R-:W4:Y:S01]  /*52b0*/  LDS R0, [UR44+0x110] ;  /* 0x0001102cff007984 */ /* 0x000f220008000800 */
[----:B------:R-:W-:-:S02]  /*52c0*/  LOP3.LUT R74, R74, R4, RZ, 0xfc, !PT ;  /* 0x000000044a4a7212 */ /* 0x000fc400078efcff */
[----:B------:R-:W-:Y:S01]  /*52d0*/  P2R R4, PR, RZ, 0x1 ;  /* 0x00000001ff047803 */ /* 0x000fe20000000000 */
[----:B------:R-:W1:Y:S01]  /*52e0*/  LDCU UR43, c[0x0][0xb0c] ;  /* 0x00016180ff2b77ac */ /* 0x000e620008000800 */
[----:B------:R-:W-:Y:S01]  /*52f0*/  LOP3.LUT R87, R87, 0x60, RZ, 0xc0, !PT ;  /* 0x0000006057577812 */ /* 0x000fe200078ec0ff */
[----:B------:R-:W1:Y:S01]  /*5300*/  LDCU UR39, c[0x0][0xb30] ;  /* 0x00016600ff2777ac */ /* 0x000e620008000800 */
[----:B------:R-:W1:Y:S01]  /*5310*/  LDCU.64 UR56, c[0x0][0x888] ;  /* 0x00011100ff3877ac */ /* 0x000e620008000a00 */
[----:B------:R-:W1:Y:S01]  /*5320*/  LDCU.64 UR40, c[0x0][0xb28] ;  /* 0x00016500ff2877ac */ /* 0x000e620008000a00 */
[----:B------:R-:W1:Y:S01]  /*5330*/  LDCU.64 UR60, c[0x0][0x890] ;  /* 0x00011200ff3c77ac */ /* 0x000e620008000a00 */
[----:B------:R-:W1:Y:S01]  /*5340*/  LDCU.128 UR52, c[0x0][0xb10] ;  /* 0x00016200ff3477ac */ /* 0x000e620008000c00 */
[----:B------:R-:W1:Y:S01]  /*5350*/  LDCU UR47, c[0x0][0x374] ;  /* 0x00006e80ff2f77ac */ /* 0x000e620008000800 */
[----:B------:R-:W-:Y:S01]  /*5360*/  UIADD3 UR62, UPT, UPT, UR44, 0x200, URZ ;  /* 0x000002002c3e7890 */ /* 0x000fe2000fffe0ff */
[----:B-1234-:R-:W-:-:S11]  /*5370*/  IMAD.IADD R37, R0, 0x1, R37 ;  /* 0x0000000100257824 */ /* 0x01efd600078e0225 */
.L_x_121:
[C---:B------:R-:W-:Y:S02]  /*5380*/  LEA R3, R81.reuse, UR44, 0x3 ;  /* 0x0000002c51037c11 */ /* 0x040fe4000f8e18ff */
[----:B------:R-:W-:Y:S02]  /*5390*/  SHF.L.U32 R0, R84, 0x1f, RZ ;  /* 0x0000001f54007819 */ /* 0x000fe400000006ff */
[----:B------:R-:W-:Y:S02]  /*53a0*/  LEA R4, R81, UR44, 0x4 ;  /* 0x0000002c51047c11 */ /* 0x000fe4000f8e20ff */
[----:B-1----:R-:W1:Y:S02]  /*53b0*/  SYNCS.PHASECHK.TRANS64.TRYWAIT P0, [R3+URZ+0x60], R0 ;  /* 0x00006000030075a7 */ /* 0x002e6400080011ff */
[----:B-1----:R-:W-:Y:S05]  /*53c0*/  @!P0 BRA `(.L_x_96) ;  /* 0x0000003000dc8947 */ /* 0x002fea0003800000 */
.L_x_158:
        /* <DEDUP_REMOVED lines=8> */
[----:B--2---:R-:W-:Y:S11]  /*5450*/  LOP3.LUT P0, RZ, R6, 0x1, RZ, 0xc0, !PT ;  /* 0x0000000106ff7812 */ /* 0x004ff6000780c0ff */
[----:B------:R-:W-:Y:S02]  /*5460*/  @!UPT UIADD3 URZ, UPT, UPT, URZ, URZ, URZ ;  /* 0x000000fffffff290 */ /* 0x000fe4000fffe0ff */
[----:B---3--:R-:W-:Y:S01]  /*5470*/  VOTEU.ANY UP1, P0 ;  /* 0x0000000000ff7886 */ /* 0x008fe20000020100 */
[----:B------:R-:W-:Y:S01]  /*5480*/  PLOP3.LUT P0, PT, PT, PT, UP1, 0x80, 0x8 ;  /* 0x000000000008781c */ /* 0x000fe20003f0f018 */
[----:B------:R-:W-:Y:S11]  /*5490*/  UP2UR UR45, UPR, URZ, 0x2 ;  /* 0x00000002ff2d7883 */ /* 0x000ff60008000000 */
[----:B------:R-:W-:Y:S01]  /*54a0*/  @!UPT UIADD3 URZ, UPT, UPT, URZ, URZ, URZ ;  /* 0x000000fffffff290 */ /* 0x000fe2000fffe0ff */
[----:B-1----:R-:W-:Y:S02]  /*54b0*/  @P0 SHF.R.U32.HI R0, RZ, 0x10, R5 ;  /* 0x00000010ff000819 */ /* 0x002fe40000011605 */
        /* <DEDUP_REMOVED lines=12> */
[----:B------:R-:W2:Y:S01]  /*5580*/  LDCU UR12, c[0x0][0xb20] ;  /* 0x00016400ff0c77ac */ /* 0x000ea20008000800 */
[----:B------:R-:W-:Y:S02]  /*5590*/  UIMAD.WIDE.U32 UR4, UR47, UR55, URZ ;  /* 0x000000372f0472a5 */ /* 0x000fe4000f8e00ff */
[----:B------:R-:W-:Y:S02]  /*55a0*/  UIMAD.WIDE.U32 UR6, UR58, UR52, URZ ;  /* 0x000000343a0672a5 */ /* 0x000fe4000f8e00ff */
[----:B------:R-:W-:Y:S02]  /*55b0*/  UISETP.NE.AND UP0, UPT, UR54, 0x1, UPT ;  /* 0x000000013600788c */ /* 0x000fe4000bf05270 */
[----:B------:R-:W-:Y:S02]  /*55c0*/  UIMAD.WIDE.U32 UR8, UR37, UR55, URZ ;  /* 0x00000037250872a5 */ /* 0x000fe4000f8e00ff */
[----:B------:R-:W-:Y:S02]  /*55d0*/  UIMAD.WIDE.U32 UR10, UR38, UR52, URZ ;  /* 0x00000034260a72a5 */ /* 0x000fe4000f8e00ff */
[----:B------:R-:W-:Y:S02]  /*55e0*/  UISETP.NE.AND UP1, UPT, UR43, 0x1, UPT ;  /* 0x000000012b00788c */ /* 0x000fe4000bf25270 */
[----:B------:R-:W-:Y:S01]  /*55f0*/  UISETP.NE.AND UP2, UPT, UR42, 0x1, UPT ;  /* 0x000000012a00788c */ /* 0x000fe2000bf45270 */
[----:B------:R-:W-:Y:S02]  /*5600*/  UMOV UR4, UR5 ;  /* 0x0000000500047c82 */ /* 0x000fe40008000000 */
[----:B--2---:R-:W-:Y:S03]  /*5610*/  USHF.R.U32.HI UR5, URZ, UR12, UR4 ;  /* 0x0000000cff057299 */ /* 0x004fe60008011604 */
[----:B------:R-:W-:Y:S02]  /*5620*/  UMOV UR4, UR7 ;  /* 0x0000000700047c82 */ /* 0x000fe40008000000 */
[----:B------:R-:W-:Y:S02]  /*5630*/  USHF.R.U32.HI UR7, URZ, UR53, UR4 ;  /* 0x00000035ff077299 */ /* 0x000fe40008011604 */
[----:B------:R-:W-:Y:S02]  /*5640*/  USEL UR4, UR47, UR5, !UP0 ;  /* 0x000000052f047287 */ /* 0x000fe4000c000000 */
[----:B------:R-:W-:Y:S01]  /*5650*/  USEL UR7, UR58, UR7, !UP1 ;  /* 0x000000073a077287 */ /* 0x000fe2000c800000 */
[----:B------:R-:W-:Y:S01]  /*5660*/  UMOV UR5, UR9 ;  /* 0x0000000900057c82 */ /* 0x000fe20008000000 */
[----:B------:R-:W-:Y:S02]  /*5670*/  UIMAD.WIDE.U32 UR8, UR4, UR40, URZ ;  /* 0x00000028040872a5 */ /* 0x000fe4000f8e00ff */
[----:B------:R-:W-:Y:S03]  /*5680*/  USHF.R.U32.HI UR6, URZ, UR12, UR5 ;  /* 0x0000000cff067299 */ /* 0x000fe60008011605 */
[----:B------:R-:W-:Y:S01]  /*5690*/  UMOV UR5, UR11 ;  /* 0x0000000b00057c82 */ /* 0x000fe20008000000 */
[----:B------:R-:W-:Y:S02]  /*56a0*/  UIMAD.WIDE.U32 UR10, UR7, UR40, URZ ;  /* 0x00000028070a72a5 */ /* 0x000fe4000f8e00ff */
[----:B------:R-:W-:Y:S02]  /*56b0*/  USHF.R.U32.HI UR12, URZ, UR53, UR5 ;  /* 0x00000035ff0c7299 */ /* 0x000fe40008011605 */
[----:B------:R-:W-:Y:S01]  /*56c0*/  USEL UR6, UR37, UR6, !UP0 ;  /* 0x0000000625067287 */ /* 0x000fe2000c000000 */
[----:B------:R-:W-:Y:S02]  /*56d0*/  UMOV UR5, UR9 ;  /* 0x0000000900057c82 */ /* 0x000fe40008000000 */
[----:B------:R-:W-:Y:S01]  /*56e0*/  UMOV UR10, UR11 ;  /* 0x0000000b000a7c82 */ /* 0x000fe20008000000 */
[----:B------:R-:W-:Y:S02]  /*56f0*/  @UP2 USHF.R.U32.HI UR4, URZ, UR41, UR5 ;  /* 0x00000029ff042299 */ /* 0x000fe40008011605 */
[----:B------:R-:W-:Y:S02]  /*5700*/  @UP2 USHF.R.U32.HI UR7, URZ, UR41, UR10 ;  /* 0x00000029ff072299 */ /* 0x000fe4000801160a */
[----:B------:R-:W-:Y:S02]  /*5710*/  UIMAD UR4, UR42, UR4, URZ ;  /* 0x000000042a0472a4 */ /* 0x000fe4000f8e02ff */
[----:B------:R-:W-:Y:S02]  /*5720*/  UIMAD.WIDE.U32 UR10, UR6, UR40, URZ ;  /* 0x00000028060a72a5 */ /* 0x000fe4000f8e00ff */
[----:B------:R-:W-:Y:S02]  /*5730*/  USEL UR5, UR38, UR12, !UP1 ;  /* 0x0000000c26057287 */ /* 0x000fe4000c800000 */
[----:B------:R-:W-:Y:S02]  /*5740*/  UIMAD UR8, UR42, UR7, URZ ;  /* 0x000000072a0872a4 */ /* 0x000fe4000f8e02ff */
[----:B------:R-:W-:Y:S03]  /*5750*/  UISETP.GE.AND UP0, UPT, UR6, UR4, UPT ;  /* 0x000000040600728c */ /* 0x000fe6000bf06270 */
[----:B------:R-:W-:Y:S01]  /*5760*/  UMOV UR4, UR11 ;  /* 0x0000000b00047c82 */ /* 0x000fe20008000000 */
[----:B------:R-:W-:Y:S02]  /*5770*/  UISETP.GE.OR UP0, UPT, UR5, UR8, UP0 ;  /* 0x000000080500728c */ /* 0x000fe40008706670 */
[----:B------:R-:W-:Y:S02]  /*5780*/  USHF.R.U32.HI UR4, URZ, UR41, UR4 ;  /* 0x00000029ff047299 */ /* 0x000fe40008011604 */
[----:B------:R-:W-:Y:S02]  /*5790*/  UIMAD.WIDE.U32 UR8, UR5, UR40, URZ ;  /* 0x00000028050872a5 */ /* 0x000fe4000f8e00ff */
[----:B------:R-:W-:Y:S02]  /*57a0*/  USEL UR11, UR6, UR4, !UP2 ;  /* 0x00000004060b7287 */ /* 0x000fe4000d000000 */
[----:B------:R-:W-:Y:S02]  /*57b0*/  UIADD3 UR8, UPT, UPT, -UR5, URZ, URZ ;  /* 0x000000ff05087290 */ /* 0x000fe4000fffe1ff */
[----:B------:R-:W-:Y:S01]  /*57c0*/  UIADD3 UR10, UPT, UPT, -UR11, URZ, URZ ;  /* 0x000000ff0b0a7290 */ /* 0x000fe2000fffe1ff */
[----:B------:R-:W-:Y:S01]  /*57d0*/  @!UP0 UMOV UR4, UR9 ;  /* 0x0000000900048c82 */ /* 0x000fe20008000000 */
[----:B------:R-:W-:Y:S02]  /*57e0*/  UIADD3 UR9, UPT, UPT, -UR6, URZ, URZ ;  /* 0x000000ff06097290 */ /* 0x000fe4000fffe1ff */
[----:B------:R-:W-:Y:S02]  /*57f0*/  @!UP0 USHF.R.U32.HI UR4, URZ, UR41, UR4 ;  /* 0x00000029ff048299 */ /* 0x000fe40008011604 */
[----:B------:R-:W-:Y:S02]  /*5800*/  UIMAD UR10, UR42, UR10, UR6 ;  /* 0x0000000a2a0a72a4 */ /* 0x000fe4000f8e0206 */
[----:B------:R-:W-:Y:S04]  /*5810*/  @!UP0 USEL UR4, UR5, UR4, !UP2 ;  /* 0x0000000405048287 */ /* 0x000fe8000d000000 */
[----:B------:R-:W-:Y:S02]  /*5820*/  @!UP0 UIMAD UR10, UR7, UR10, UR4 ;  /* 0x0000000a070a82a4 */ /* 0x000fe4000f8e0204 */
[----:B------:R-:W-:Y:S02]  /*5830*/  @!UP0 UIADD3 UR11, UPT, UPT, UR11, -UR4, URZ ;  /* 0x800000040b0b8290 */ /* 0x000fe4000fffe0ff */
[----:B------:R-:W-:Y:S02]  /*5840*/  UIMAD UR7, UR43, UR8, UR38 ;  /* 0x000000082b0772a4 */ /* 0x000fe4000f8e0226 */
[----:B------:R-:W-:Y:S02]  /*5850*/  @!UP0 UIMAD UR6, UR11, UR42, UR5 ;  /* 0x0000002a0b0682a4 */ /* 0x000fe4000f8e0205 */
[----:B------:R-:W-:Y:S01]  /*5860*/  UIMAD UR4, UR54, UR9, UR37 ;  /* 0x00000009360472a4 */ /* 0x000fe2000f8e0225 */
[----:B------:R-:W-:Y:S02]  /*5870*/  @!UP0 UMOV UR5, UR10 ;  /* 0x0000000a00058c82 */ /* 0x000fe40008000000 */
[----:B------:R-:W-:Y:S02]  /*5880*/  UIMAD UR38, UR5, UR43, UR7 ;  /* 0x0000002b052672a4 */ /* 0x000fe4000f8e0207 */
[----:B------:R-:W-:Y:S11]  /*5890*/  UIMAD UR37, UR6, UR54, UR4 ;  /* 0x00000036062572a4 */ /* 0x000ff6000f8e0204 */
[----:B------:R-:W-:Y:S01]  /*58a0*/  @!UPT UIADD3 URZ, UPT, UPT, URZ, URZ, URZ ;  /* 0x000000fffffff290 */ /* 0x000fe2000fffe0ff */
.L_x_97:
[----:B------:R-:W-:Y:S01]  /*58b0*/  UISETP.NE.AND UP0, UPT, UR39, 0x1, UPT ;  /* 0x000000012700788c */ /* 0x000fe2000bf05270 */
[----:B------:R-:W-:Y:S01]  /*58c0*/  IADD3 R81, PT, PT, R81, 0x1, RZ ;  /* 0x0000000151517810 */ /* 0x000fe20007ffe0ff */
[----:B------:R-:W-:Y:S02]  /*58d0*/  USHF.L.U32 UR50, UR20, 0x6, URZ ;  /* 0x0000000614327899 */ /* 0x000fe400080006ff */
[----:B------:R-:W-:Y:S07]  /*58e0*/  USHF.L.U32 UR49, UR24, 0x7, URZ ;  /* 0x0000000718317899 */ /* 0x000fee00080006ff */
[----:B------:R-:W2:Y:S01]  /*58f0*/  @!UP0 LDCU.128 UR12, c[0x0][0xb10] ;  /* 0x00016200ff0c87ac */ /* 0x000ea20008000c00 */
[----:B------:R-:W3:Y:S01]  /*5900*/  @!UP0 LDCU UR5, c[0x0][0xb0c] ;  /* 0x00016180ff0587ac */ /* 0x000ee20008000800 */
[----:B------:R-:W4:Y:S01]  /*5910*/  @!UP0 LDCU UR10, c[0x0][0xb20] ;  /* 0x00016400ff0a87ac */ /* 0x000f220008000800 */
[----:B--2---:R-:W-:Y:S02]  /*5920*/  UIMAD.WIDE.U32 UR8, UR38, UR12, URZ ;  /* 0x0000000c260872a5 */ /* 0x004fe4000f8e00ff */
[----:B------:R-:W-:Y:S02]  /*5930*/  UIMAD.WIDE.U32 UR6, UR37, UR15, URZ ;  /* 0x0000000f250672a5 */ /* 0x000fe4000f8e00ff */
[----:B------:R-:W-:Y:S03]  /*5940*/  @!UP0 UISETP.NE.AND UP1, UPT, UR14, 0x1, UPT ;  /* 0x000000010e00888c */ /* 0x000fe6000bf25270 */
[----:B------:R-:W-:Y:S01]  /*5950*/  @!UP0 UMOV UR4, UR9 ;  /* 0x0000000900048c82 */ /* 0x000fe20008000000 */
[----:B---3--:R-:W-:Y:S02]  /*5960*/  @!UP0 UISETP.NE.AND UP2, UPT, UR5, 0x1, UPT ;  /* 0x000000010500888c */ /* 0x008fe4000bf45270 */
[----:B------:R-:W-:Y:S01]  /*5970*/  @!UP0 USHF.R.U32.HI UR4, URZ, UR13, UR4 ;  /* 0x0000000dff048299 */ /* 0x000fe20008011604 */
[----:B------:R-:W-:Y:S02]  /*5980*/  @!UP0 UMOV UR6, UR7 ;  /* 0x0000000700068c82 */ /* 0x000fe40008000000 */
[----:B----4-:R-:W-:Y:S02]  /*5990*/  @!UP0 USHF.R.U32.HI UR6, URZ, UR10, UR6 ;  /* 0x0000000aff068299 */ /* 0x010fe40008011606 */
[----:B------:R-:W-:Y:S02]  /*59a0*/  @!UP0 USEL UR7, UR38, UR4, !UP2 ;  /* 0x0000000426078287 */ /* 0x000fe4000d000000 */
[----:B------:R-:W-:Y:S04]  /*59b0*/  @!UP0 USEL UR6, UR37, UR6, !UP1 ;  /* 0x0000000625068287 */ /* 0x000fe8000c800000 */
[----:B------:R-:W-:Y:S02]  /*59c0*/  @!UP0 UIADD3 UR4, UPT, UPT, -UR7, UR6, URZ ;  /* 0x0000000607048290 */ /* 0x000fe4000fffe1ff */
[----:B------:R-:W-:Y:S02]  /*59d0*/  @!UP0 UIADD3 UR6, UPT, UPT, UR7, -UR6, URZ ;  /* 0x8000000607068290 */ /* 0x000fe4000fffe0ff */
[----:B------:R-:W-:Y:S02]  /*59e0*/  @!UP0 UIMAD UR38, UR4, UR5, UR38 ;  /* 0x00000005042682a4 */ /* 0x000fe4000f8e0226 */
[----:B------:R-:W-:Y:S02]  /*59f0*/  @!UP0 UIMAD UR37, UR6, UR14, UR37 ;  /* 0x0000000e062582a4 */ /* 0x000fe4000f8e0225 */
[----:B------:R-:W-:Y:S09]  /*5a00*/  ULOP3.LUT UP0, URZ, UR62, 0x90, URZ, 0xc0, !UPT ;  /* 0x000000903eff7892 */ /* 0x000ff2000f80c0ff */
[----:B------:R-:W-:Y:S05]  /*5a10*/  BRA.U !UP0, `(.L_x_98) ;  /* 0x0000000108407547 */ /* 0x000fea000b800000 */
[----:B------:R-:W2:Y:S01]  /*5a20*/  LDCU.64 UR8, c[0x4][0x80] ;  /* 0x01001000ff0877ac */ /* 0x000ea20008000a00 */
[----:B------:R-:W-:Y:S01]  /*5a30*/  MOV R3, 0x0 ;  /* 0x0000000000037802 */ /* 0x000fe20000000f00 */
[----:B------:R-:W-:Y:S02]  /*5a40*/  HFMA2 R12, -RZ, RZ, 0, 5.9604644775390625e-08 ;  /* 0x00000001ff0c7431 */ /* 0x000fe400000001ff */
[----:B------:R-:W-:Y:S02]  /*5a50*/  IMAD.MOV.U32 R8, RZ, RZ, 0x70 ;  /* 0x00000070ff087424 */ /* 0x000fe400078e00ff */
[----:B------:R-:W-:Y:S01]  /*5a60*/  IMAD.MOV.U32 R13, RZ, RZ, RZ ;  /* 0x000000ffff0d7224 */ /* 0x000fe200078e00ff */
[----:B------:R-:W3:Y:S01]  /*5a70*/  LDCU.64 UR6, c[0x4][0x88] ;  /* 0x01001100ff0677ac */ /* 0x000ee20008000a00 */
[----:B------:R-:W4:Y:S01]  /*5a80*/  LDC.64 R2, c[0x4][R3] ;  /* 0x0100000003027b82 */ /* 0x000f220000000a00 */
[----:B------:R-:W1:Y:S01]  /*5a90*/  LDCU.64 UR4, c[0x4][0x8] ;  /* 0x01000100ff0477ac */ /* 0x000e620008000a00 */
[----:B--2---:R-:W-:Y:S01]  /*5aa0*/  MOV R5, UR9 ;  /* 0x0000000900057c02 */ /* 0x004fe20008000f00 */
[----:B------:R-:W-:Y:S01]  /*5ab0*/  IMAD.U32 R4, RZ, RZ, UR8 ;  /* 0x00000008ff047e24 */ /* 0x000fe2000f8e00ff */
[----:B---3--:R-:W-:Y:S01]  /*5ac0*/  MOV R7, UR7 ;  /* 0x0000000700077c02 */ /* 0x008fe20008000f00 */
[----:B------:R-:W-:Y:S01]  /*5ad0*/  IMAD.U32 R6, RZ, RZ, UR6 ;  /* 0x00000006ff067e24 */ /* 0x000fe2000f8e00ff */
[----:B-1----:R-:W-:Y:S01]  /*5ae0*/  MOV R11, UR5 ;  /* 0x00000005000b7c02 */ /* 0x002fe20008000f00 */
[----:B------:R-:W-:Y:S02]  /*5af0*/  IMAD.U32 R10, RZ, RZ, UR4 ;  /* 0x00000004ff0a7e24 */ /* 0x000fe4000f8e00ff */
[----:B------:R-:W-:Y:S07]  /*5b00*/  LEPC R20, `(.L_x_98) ;  /* 0x000000001014794e */ /* 0x000fee0000000000 */
[----:B----45:R-:W-:Y:S05]  /*5b10*/  CALL.ABS.NOINC R2 ;  /* 0x0000000002007343 */ /* 0x030fea0003c00000 */
.L_x_98:
[----:B------:R-:W-:Y:S01]  /*5b20*/  LOP3.LUT P0, RZ, R86, 0x90, RZ, 0xc0, !PT ;  /* 0x0000009056ff7812 */ /* 0x000fe2000780c0ff */
[----:B------:R-:W-:Y:S11]  /*5b30*/  BSSY.RECONVERGENT B6, `(.L_x_99) ;  /* 0x0000013000067945 */ /* 0x000ff60003800200 */
[----:B------:R-:W-:Y:S01]  /*5b40*/  @!UPT UIADD3 URZ, UPT, UPT, URZ, URZ, URZ ;  /* 0x000000fffffff290 */ /* 0x000fe2000fffe0ff */
[----:B------:R-:W-:Y:S05]  /*5b50*/  @!P0 BRA `(.L_x_100) ;  /* 0x0000000000408947 */ /* 0x000fea0003800000 */
        /* <DEDUP_REMOVED lines=16> */
.L_x_100:
[----:B------:R-:W-:Y:S05]  /*5c60*/  BSYNC.RECONVERGENT B6 ;  /* 0x0000000000067941 */ /* 0x000fea0003800200 */
.L_x_99:
[----:B------:R-:W-:Y:S01]  /*5c70*/  R2UR UR4, R79 ;  /* 0x000000004f0472ca */ /* 0x000fe200000e0000 */
[----:B------:R-:W-:Y:S01]  /*5c80*/  UISETP.NE.U32.AND UP0, UPT, UR60, URZ, UPT ;  /* 0x000000ff3c00728c */ /* 0x000fe2000bf05070 */
[----:B------:R-:W-:Y:S02]  /*5c90*/  ISETP.NE.U32.AND P4, PT, R72, RZ, PT ;  /* 0x000000ff4800720c */ /* 0x000fe40003f85070 */
[----:B------:R-:W-:Y:S01]  /*5ca0*/  ISETP.NE.U32.AND P2, PT, RZ, UR56, PT ;  /* 0x00000038ff007c0c */ /* 0x000fe2000bf45070 */
[----:B------:R-:W-:Y:S01]  /*5cb0*/  UISETP.NE.AND.EX UP1, UPT, UR61, URZ, UPT, UP0 ;  /* 0x000000ff3d00728c */ /* 0x000fe2000bf25300 */
[----:B------:R-:W-:Y:S01]  /*5cc0*/  ISETP.NE.AND.EX P4, PT, R73, RZ, PT, P4 ;  /* 0x000000ff4900720c */ /* 0x000fe20003f85340 */
[----:B------:R-:W-:Y:S01]  /*5cd0*/  UPLOP3.LUT UP0, UPT, UPT, UPT, UPT, 0x40, 0x4 ;  /* 0x000000000004789c */ /* 0x000fe20003f0e870 */
[----:B------:R-:W-:Y:S05]  /*5ce0*/  ISETP.NE.AND.EX P2, PT, RZ, UR57, PT, P2 ;  /* 0x00000039ff007c0c */ /* 0x000fea000bf45320 */
[----:B------:R-:W-:Y:S06]  /*5cf0*/  UISETP.NE.AND UP2, UPT, UR4, URZ, UPT ;  /* 0x000000ff0400728c */ /* 0x000fec000bf45270 */
[----:B------:R-:W-:Y:S05]  /*5d00*/  PLOP3.LUT P1, PT, PT, PT, UP2, 0x80, 0x8 ;  /* 0x000000000008781c */ /* 0x000fea0003f2f028 */
[----:B------:R-:W-:Y:S06]  /*5d10*/  @UP2 UPLOP3.LUT UP0, UPT, UPT, UPT, UP1, 0x80, 0x8 ;  /* 0x000000000008289c */ /* 0x000fec0003f0f010 */
[----:B------:R-:W-:Y:S01]  /*5d20*/  PLOP3.LUT P0, PT, PT, PT, UP0, 0x80, 0x8 ;  /* 0x000000000008781c */ /* 0x000fe20003f0f008 */
[----:B------:R-:W-:Y:S01]  /*5d30*/  @!UPT UIADD3 URZ, UPT, UPT, URZ, URZ, URZ ;  /* 0x000000fffffff290 */ /* 0x000fe2000fffe0ff */
[----:B------:R-:W-:Y:S11]  /*5d40*/  BRA.U !UP1, `(.L_x_101) ;  /* 0x00000001093c7547 */ /* 0x000ff6000b800000 */
[----:B------:R-:W-:Y:S01]  /*5d50*/  UISETP.NE.U32.AND UP0, UPT, UR56, URZ, UPT ;  /* 0x000000ff3800728c */ /* 0x000fe2000bf05070 */
[----:B-1----:R-:W-:Y:S01]  /*5d60*/  HFMA2 R0, -RZ, RZ, 0, 5.9604644775390625e-08 ;  /* 0x00000001ff007431 */ /* 0x002fe200000001ff */
[----:B------:R-:W1:Y:S01]  /*5d70*/  LDCU.64 UR8, c[0x0][0x358] ;  /* 0x00006b00ff0877ac */ /* 0x000e620008000a00 */
[----:B------:R-:W-:Y:S01]  /*5d80*/  IMAD.MOV.U32 R76, RZ, RZ, 0x1 ;  /* 0x00000001ff4c7424 */ /* 0x000fe200078e00ff */
[----:B------:R-:W-:Y:S06]  /*5d90*/  UISETP.NE.AND.EX UP0, UPT, UR57, URZ, UPT, UP0 ;  /* 0x000000ff3900728c */ /* 0x000fec000bf05300 */
[----:B------:R-:W-:Y:S05]  /*5da0*/  PLOP3.LUT P3, PT, PT, PT, UP0, 0x80, 0x8 ;  /* 0x000000000008781c */ /* 0x000fea0003f6f008 */
[----:B------:R-:W2:Y:S01]  /*5db0*/  @UP0 LDCU.64 UR4, c[0x0][0x888] ;  /* 0x00011100ff0407ac */ /* 0x000ea20008000a00 */
[----:B------:R-:W-:Y:S07]  /*5dc0*/  @UP0 UIMAD UR6, UR36, UR60, URZ ;  /* 0x0000003c240602a4 */ /* 0x000fee000f8e02ff */
[----:B------:R-:W-:Y:S01]  /*5dd0*/  @!P3 PRMT R76, R0, 0x7610, R76 ;  /* 0x00007610004cb816 */ /* 0x000fe2000000004c */
[----:B--2---:R-:W-:Y:S06]  /*5de0*/  @UP0 UIMAD.WIDE UR4, UR6, 0x4, UR4 ;  /* 0x00000004060408a5 */ /* 0x004fec000f8e0204 */
[----:B-----5:R-:W-:Y:S01]  /*5df0*/  IMAD.U32 R40, RZ, RZ, UR4 ;  /* 0x00000004ff287e24 */ /* 0x020fe2000f8e00ff */
[----:B------:R-:W-:Y:S04]  /*5e00*/  MOV R41, UR5 ;  /* 0x0000000500297c02 */ /* 0x000fe80008000f00 */
[----:B------:R-:W2:Y:S01]  /*5e10*/  @!UP0 LDCU UR4, c[0x0][0x880] ;  /* 0x00011000ff0487ac */ /* 0x000ea20008000800 */
[----:B-1----:R3:W5:Y:S02]  /*5e20*/  @P3 LDG.E R40, desc[UR8][R40.64] ;  /* 0x0000000828283981 */ /* 0x002764000c1e1900 */
[----:B--23--:R-:W-:Y:S02]  /*5e30*/  @!P3 IMAD.U32 R40, RZ, RZ, UR4 ;  /* 0x00000004ff28be24 */ /* 0x00cfe4000f8e00ff */
.L_x_101:
[----:B------:R-:W-:Y:S05]  /*5e40*/  @!P4 BRA `(.L_x_102) ;  /* 0x000000000024c947 */ /* 0x000fea0003800000 */
[----:B------:R-:W-:Y:S01]  /*5e50*/  ISETP.NE.U32.AND P3, PT, R70, RZ, PT ;  /* 0x000000ff4600720c */ /* 0x000fe20003f65070 */
[----:B------:R-:W2:Y:S03]  /*5e60*/  LDCU.64 UR4, c[0x0][0x358] ;  /* 0x00006b00ff0477ac */ /* 0x000ea60008000a00 */
[----:B------:R-:W-:Y:S11]  /*5e70*/  ISETP.NE.AND.EX P3, PT, R71, RZ, PT, P3 ;  /* 0x000000ff4700720c */ /* 0x000ff60003f65330 */
[----:B------:R-:W-:Y:S02]  /*5e80*/  @!UPT UIADD3 URZ, UPT, UPT, URZ, URZ, URZ ;  /* 0x000000fffffff290 */ /* 0x000fe4000fffe0ff */
[----:B------:R-:W3:Y:S01]  /*5e90*/  @P3 LDC.64 R2, c[0x0][0x8a8] ;  /* 0x00022a00ff023b82 */ /* 0x000ee20000000a00 */
[----:B-1----:R-:W-:Y:S04]  /*5ea0*/  @P3 IMAD R0, R72, UR36, RZ ;  /* 0x0000002448003c24 */ /* 0x002fe8000f8e02ff */
[----:B---3--:R-:W-:Y:S05]  /*5eb0*/  @P3 IMAD.WIDE R2, R0, 0x4, R2 ;  /* 0x0000000400023825 */ /* 0x008fea00078e0202 */
[----:B--2--5:R2:W5:Y:S02]  /*5ec0*/  @P3 LDG.E R38, desc[UR4][R2.64] ;  /* 0x0000000402263981 */ /* 0x024564000c1e1900 */
[----:B--2---:R-:W3:Y:S02]  /*5ed0*/  @!P3 LDC R38, c[0x0][0x8a0] ;  /* 0x00022800ff26bb82 */ /* 0x004ee40000000800 */
.L_x_102:
[----:B-----5:R-:W-:Y:S01]  /*5ee0*/  ISETP.NE.AND P4, PT, R40, RZ, PT ;  /* 0x000000ff2800720c */ /* 0x020fe20003f85270 */
[----:B------:R-:W-:Y:S01]  /*5ef0*/  BSSY B1, `(.L_x_103) ;  /* 0x0000040000017945 */ /* 0x000fe20003800000 */
[----:B------:R-:W-:Y:S01]  /*5f00*/  SEL R3, RZ, 0xffffffff, P2 ;  /* 0xffffffffff037807 */ /* 0x000fe20001000000 */
[----:B------:R-:W-:Y:S01]  /*5f10*/  IMAD.MOV.U32 R43, RZ, RZ, 0x1 ;  /* 0x00000001ff2b7424 */ /* 0x000fe200078e00ff */
[----:B------:R-:W-:Y:S01]  /*5f20*/  LOP3.LUT P3, RZ, R76, 0xff, RZ, 0xc0, !PT ;  /* 0x000000ff4cff7812 */ /* 0x000fe2000786c0ff */
[C---:B------:R-:W-:Y:S01]  /*5f30*/  IMAD R39, R36.reuse, 0x40, R37 ;  /* 0x0000004024277824 */ /* 0x040fe200078e0225 */
[----:B-1----:R-:W-:Y:S02]  /*5f40*/  @P1 SEL R0, RZ, 0xffffffff, P4 ;  /* 0xffffffffff001807 */ /* 0x002fe40002000000 */
[----:B------:R-:W-:Y:S02]  /*5f50*/  CS2R R50, SRZ ;  /* 0x0000000000327805 */ /* 0x000fe4000001ff00 */
[----:B------:R-:W-:Y:S02]  /*5f60*/  LEA R4, R83, UR44, 0x3 ;  /* 0x0000002c53047c11 */ /* 0x000fe4000f8e18ff */
[----:B------:R-:W-:Y:S02]  /*5f70*/  CS2R R48, SRZ ;  /* 0x0000000000307805 */ /* 0x000fe4000001ff00 */
[----:B------:R-:W-:Y:S02]  /*5f80*/  @P0 SEL R0, R3, R0, !P3 ;  /* 0x0000000003000207 */ /* 0x000fe40005800000 */
[----:B------:R-:W-:Y:S02]  /*5f90*/  CS2R R46, SRZ ;  /* 0x00000000002e7805 */ /* 0x000fe4000001ff00 */
[----:B------:R-:W-:Y:S02]  /*5fa0*/  LEA R80, R36, UR44, 0x3 ;  /* 0x0000002c24507c11 */ /* 0x000fe4000f8e18ff */
[----:B------:R-:W-:Y:S02]  /*5fb0*/  CS2R R44, SRZ ;  /* 0x00000000002c7805 */ /* 0x000fe4000001ff00 */
[----:B------:R-:W-:Y:S02]  /*5fc0*/  @P1 LOP3.LUT R0, R0, 0x1, RZ, 0xc0, !PT ;  /* 0x0000000100001812 */ /* 0x000fe400078ec0ff */
[----:B------:R-:W-:Y:S02]  /*5fd0*/  SHF.L.U32 R5, R85, 0x1f, RZ ;  /* 0x0000001f55057819 */ /* 0x000fe400000006ff */
[----:B------:R-:W-:Y:S02]  /*5fe0*/  ISETP.NE.U32.OR P6, PT, R0, 0x1, !P1 ;  /* 0x000000010000780c */ /* 0x000fe40004fc5470 */
[----:B------:R-:W-:Y:S02]  /*5ff0*/  PLOP3.LUT P2, PT, PT, PT, UP1, 0x80, 0x8 ;  /* 0x000000000008781c */ /* 0x000fe40003f4f018 */
[----:B------:R-:W-:Y:S09]  /*6000*/  P2R R2, PR, RZ, 0x40 ;  /* 0x00000040ff027803 */ /* 0x000ff20000000000 */
[----:B------:R-:W-:Y:S04]  /*6010*/  @P6 SHF.L.U32 R0, R82, 0x1f, RZ ;  /* 0x0000001f52006819 */ /* 0x000fe800000006ff */
[----:B------:R1:W2:Y:S01]  /*6020*/  @P6 SYNCS.PHASECHK.TRANS64.TRYWAIT P1, [R4+URZ+0x30], R0 ;  /* 0x00003000040065a7 */ /* 0x0002a200080211ff */
[----:B------:R4:W3:Y:S01]  /*6030*/  SYNCS.PHASECHK.TRANS64.TRYWAIT P0, [R80+URZ+0x80], R5 ;  /* 0x00008005500075a7 */ /* 0x0008e200080011ff */
[----:B-1----:R-:W-:Y:S04]  /*6040*/  SEL R0, RZ, 0xffffffff, P4 ;  /* 0xffffffffff007807 */ /* 0x002fe80002000000 */
[----:B------:R-:W-:Y:S04]  /*6050*/  @P2 SEL R0, R3, R0, !P3 ;  /* 0x0000000003002207 */ /* 0x000fe80005800000 */
[----:B------:R-:W-:Y:S04]  /*6060*/  LOP3.LUT R0, R0, 0x1, RZ, 0xc0, !PT ;  /* 0x0000000100007812 */ /* 0x000fe800078ec0ff */
[----:B------:R-:W-:Y:S04]  /*6070*/  ISETP.NE.U32.AND P5, PT, R0, 0x1, PT ;  /* 0x000000010000780c */ /* 0x000fe80003fa5070 */
[----:B------:R-:W-:Y:S02]  /*6080*/  P2R R56, PR, RZ, 0x20 ;  /* 0x00000020ff387803 */ /* 0x000fe40000000000 */
[----:B--2---:R-:W-:Y:S01]  /*6090*/  @P6 SEL R43, RZ, 0x1, !P1 ;  /* 0x00000001ff2b6807 */ /* 0x004fe20004800000 */
[----:B---34-:R-:W-:Y:S06]  /*60a0*/  @!P6 BRA `(.L_x_104) ;  /* 0x000000000090e947 */ /* 0x018fec0003800000 */
[----:B------:R-:W-:Y:S01]  /*60b0*/  @P5 IMAD R6, R83, 0x1000, R74 ;  /* 0x0000100053065824 */ /* 0x000fe200078e024a */
[----:B------:R-:W-:Y:S01]  /*60c0*/  LOP3.LUT P6, RZ, R75, 0x80, RZ, 0xc0, !PT ;  /* 0x000000804bff7812 */ /* 0x000fe200078cc0ff */
[----:B------:R-:W-:Y:S01]  /*60d0*/  BSSY B0, `(.L_x_105) ;  /* 0x000000f000007945 */ /* 0x000fe20003800000 */
[----:B------:R-:W-:Y:S01]  /*60e0*/  ISETP.NE.AND P2, PT, R43, RZ, PT ;  /* 0x000000ff2b00720c */ /* 0x000fe20003f45270 */
[----:B------:R-:W-:Y:S01]  /*60f0*/  @P5 VIADD R0, R6, UR44 ;  /* 0x0000002c06005c36 */ /* 0x000fe20008000000 */
[----:B------:R-:W-:Y:S02]  /*6100*/  PLOP3.LUT P1, PT, PT, PT, PT, 0x8, 0x80 ;  /* 0x000000000080781c */ /* 0x000fe40003f2e170 */
[----:B------:R-:W-:Y:S02]  /*6110*/  CS2R R46, SRZ ;  /* 0x00000000002e7805 */ /* 0x000fe4000001ff00 */
[----:B------:R-:W-:Y:S01]  /*6120*/  @P5 PLOP3.LUT P1, PT, P6, PT, PT, 0x80, 0x8 ;  /* 0x000000000008581c */ /* 0x000fe2000372f070 */
[C---:B------:R-:W-:Y:S01]  /*6130*/  @P5 VIADD R3, R0.reuse, 0x10 ;  /* 0x0000001000035836 */ /* 0x040fe20000000000 */
[----:B------:R-:W-:Y:S02]  /*6140*/  CS2R R44, SRZ ;  /* 0x00000000002c7805 */ /* 0x000fe4000001ff00 */
[----:B------:R-:W-:Y:S02]  /*6150*/  CS2R R50, SRZ ;  /* 0x0000000000327805 */ /* 0x000fe4000001ff00 */
[----:B------:R-:W-:Y:S07]  /*6160*/  CS2R R48, SRZ ;  /* 0x0000000000307805 */ /* 0x000fee000001ff00 */
[----:B------:R-:W-:Y:S01]  /*6170*/  @P1 VIADD R3, R0, 0xfffffff0 ;  /* 0xfffffff000031836 */ /* 0x000fe20000000000 */
[----:B------:R-:W-:Y:S06]  /*6180*/  @P2 BRA `(.L_x_106) ;  /* 0x00000000000c2947 */ /* 0x000fec0003800000 */
[----:B------:R-:W-:Y:S04]  /*6190*/  SHF.L.U32 R0, R82, 0x1f, RZ ;  /* 0x0000001f52007819 */ /* 0x000fe800000006ff */
[----:B------:R-:W1:Y:S02]  /*61a0*/  SYNCS.PHASECHK.TRANS64.TRYWAIT P1, [R4+URZ+0x30], R0 ;  /* 0x00003000040075a7 */ /* 0x000e6400080211ff */
[----:B-1----:R-:W-:Y:S05]  /*61b0*/  @!P1 BRA `(.L_x_107) ;  /* 0x0000002400749947 */ /* 0x002fea0003800000 */
.L_x_106:
[----:B------:R-:W-:Y:S05]  /*61c0*/  BSYNC B0 ;  /* 0x0000000000007941 */ /* 0x000fea0003800000 */
.L_x_105:
[----:B------:R-:W-:Y:S01]  /*61d0*/  ISETP.NE.AND P1, PT, R56, RZ, PT ;  /* 0x000000ff3800720c */ /* 0x000fe20003f25270 */
[----:B-1----:R-:W-:Y:S02]  /*61e0*/  VIADD R4, R4, 0x40 ;  /* 0x0000004004047836 */ /* 0x002fe40000000000 */
[----:B------:R-:W-:Y:S02]  /*61f0*/  IMAD.U32 R0, RZ, RZ, UR46 ;  /* 0x0000002eff007e24 */ /* 0x000fe4000f8e00ff */
[----:B------:R-:W-:Y:S03]  /*6200*/  VIADD R83, R83, 0x1 ;  /* 0x0000000153537836 */ /* 0x000fe60000000000 */
[----:B------:R-:W-:Y:S05]  /*6210*/  PRMT R0, R0, 0x654, R4 ;  /* 0x0000065400007816 */ /* 0x000fea0000000004 */
[----:B------:R1:W2:Y:S04]  /*6220*/  @P1 LDS.128 R44, [R6+UR44+0x200] ;  /* 0x0002002c062c1984 */ /* 0x0002a80008000c00 */
[----:B------:R1:W3:Y:S01]  /*6230*/  @P1 LDS.128 R48, [R3+0x200] ;  /* 0x0002000003301984 */ /* 0x0002e20000000c00 */
[C---:B------:R-:W-:Y:S01]  /*6240*/  ISETP.NE.AND P1, PT, R83.reuse, 0x2, PT ;  /* 0x000000025300780c */ /* 0x040fe20003f25270 */
[----:B------:R-:W-:Y:S01]  /*6250*/  @!PT LDS RZ, [RZ] ;  /* 0x00000000fffff984 */ /* 0x000fe20000000800 */
[----:B------:R-:W-:Y:S01]  /*6260*/  @!PT LDS RZ, [RZ] ;  /* 0x00000000fffff984 */ /* 0x000fe20000000800 */
[----:B------:R-:W-:Y:S01]  /*6270*/  @!PT LDS RZ, [RZ] ;  /* 0x00000000fffff984 */ /* 0x000fe20000000800 */
[----:B------:R-:W-:Y:S01]  /*6280*/  @!PT LDS RZ, [RZ] ;  /* 0x00000000fffff984 */ /* 0x000fe20000000800 */
[----:B------:R4:W-:Y:S06]  /*6290*/  MEMBAR.ALL.CTA ;  /* 0x0000000000007992 */ /* 0x0009ec0000008000 */
[----:B----4-:R-:W4:Y:S01]  /*62a0*/  FENCE.VIEW.ASYNC.S ;  /* 0x00000000000073c6 */ /* 0x010f220000000000 */
[----:B------:R-:W-:Y:S01]  /*62b0*/  SEL R83, R83, RZ, P1 ;  /* 0x000000ff53537207 */ /* 0x000fe20000800000 */
[----:B----4-:R4:W-:Y:S02]  /*62c0*/  SYNCS.ARRIVE.TRANS64.RED.A1T0 RZ, [R0+URZ], RZ ;  /* 0x000000ff00ff79a7 */ /* 0x0109e400081004ff */
[----:B----4-:R-:W-:Y:S04]  /*62d0*/  SEL R0, RZ, 0x1, P1 ;  /* 0x00000001ff007807 */ /* 0x010fe80000800000 */
[----:B-12---:R-:W-:Y:S02]  /*62e0*/  LOP3.LUT R82, R82, R0, RZ, 0x3c, !PT ;  /* 0x0000000052527212 */ /* 0x006fe400078e3cff */
.L_x_104:
[----:B------:R-:W-:Y:S05]  /*62f0*/  BSYNC B1 ;  /* 0x0000000000017941 */ /* 0x000fea0003800000 */
.L_x_103:
[----:B------:R-:W-:Y:S04]  /*6300*/  SHF.R.U32.HI R0, RZ, 0x15, R39 ;  /* 0x00000015ff007819 */ /* 0x000fe80000011627 */
[----:B------:R-:W-:Y:S01]  /*6310*/  LOP3.LUT P1, RZ, R0, 0x3, R77, 0x48, !PT ;  /* 0x0000000300ff7812 */ /* 0x000fe2000782484d */
[----:B------:R-:W-:Y:S01]  /*6320*/  @!UPT UIADD3 URZ, UPT, UPT, URZ, URZ, URZ ;  /* 0x000000fffffff290 */ /* 0x000fe2000fffe0ff */
[----:B------:R-:W-:Y:S11]  /*6330*/  @P0 BRA `(.L_x_108) ;  /* 0x0000000000080947 */ /* 0x000ff60003800000 */
[----:B------:R-:W1:Y:S02]  /*6340*/  SYNCS.PHASECHK.TRANS64.TRYWAIT P0, [R80+URZ+0x80], R5 ;  /* 0x00008005500075a7 */ /* 0x000e6400080011ff */
[----:B-1----:R-:W-:Y:S05]  /*6350*/  @!P0 BRA `(.L_x_109) ;  /* 0x0000002400208947 */ /* 0x002fea0003800000 */
.L_x_108:
[----:B------:R-:W-:Y:S05]  /*6360*/  @!P1 BRA `(.L_x_110) ;  /* 0x0000000000409947 */ /* 0x000fea0003800000 */
[----:B------:R-:W1:Y:S01]  /*6370*/  LDCU.64 UR8, c[0x4][0x70] ;  /* 0x01000e00ff0877ac */ /* 0x000e620008000a00 */
[----:B------:R-:W-:Y:S01]  /*6380*/  MOV R15, 0x0 ;  /* 0x00000000000f7802 */ /* 0x000fe20000000f00 */
[----:B------:R-:W-:Y:S02]  /*6390*/  HFMA2 R12, -RZ, RZ, 0, 5.9604644775390625e-08 ;  /* 0x00000001ff0c7431 */ /* 0x000fe400000001ff */
[----:B------:R-:W-:Y:S02]  /*63a0*/  IMAD.MOV.U32 R8, RZ, RZ, 0x192 ;  /* 0x00000192ff087424 */ /* 0x000fe400078e00ff */
[----:B------:R-:W-:Y:S01]  /*63b0*/  IMAD.MOV.U32 R13, RZ, RZ, RZ ;  /* 0x000000ffff0d7224 */ /* 0x000fe200078e00ff */
[----:B------:R-:W2:Y:S01]  /*63c0*/  LDCU.64 UR6, c[0x4][0x78] ;  /* 0x01000f00ff0677ac */ /* 0x000ea20008000a00 */
[----:B------:R-:W4:Y:S01]  /*63d0*/  LDC.64 R14, c[0x4][R15] ;  /* 0x010000000f0e7b82 */ /* 0x000f220000000a00 */
[----:B------:R-:W5:Y:S01]  /*63e0*/  LDCU.64 UR4, c[0x4][0x10] ;  /* 0x01000200ff0477ac */ /* 0x000f620008000a00 */
[----:B-1----:R-:W-:Y:S01]  /*63f0*/  MOV R5, UR9 ;  /* 0x0000000900057c02 */ /* 0x002fe20008000f00 */
[----:B------:R-:W-:Y:S01]  /*6400*/  IMAD.U32 R4, RZ, RZ, UR8 ;  /* 0x00000008ff047e24 */ /* 0x000fe2000f8e00ff */
[----:B--2---:R-:W-:Y:S01]  /*6410*/  MOV R7, UR7 ;  /* 0x0000000700077c02 */ /* 0x004fe20008000f00 */
[----:B------:R-:W-:Y:S01]  /*6420*/  IMAD.U32 R6, RZ, RZ, UR6 ;  /* 0x00000006ff067e24 */ /* 0x000fe2000f8e00ff */
[----:B-----5:R-:W-:Y:S01]  /*6430*/  MOV R11, UR5 ;  /* 0x00000005000b7c02 */ /* 0x020fe20008000f00 */
[----:B------:R-:W-:Y:S02]  /*6440*/  IMAD.U32 R10, RZ, RZ, UR4 ;  /* 0x00000004ff0a7e24 */ /* 0x000fe4000f8e00ff */
[----:B------:R-:W-:Y:S07]  /*6450*/  LEPC R20, `(.L_x_110) ;  /* 0x000000001014794e */ /* 0x000fee0000000000 */
[----:B---34-:R-:W-:Y:S05]  /*6460*/  CALL.ABS.NOINC R14 ;  /* 0x000000000e007343 */ /* 0x018fea0003c00000 */
.L_x_110:
[----:B------:R-:W-:Y:S01]  /*6470*/  IMAD.U32 R42, R45, 0x10000, RZ ;  /* 0x000100002d2a7824 */ /* 0x000fe200078e00ff */
[----:B------:R-:W-:Y:S01]  /*6480*/  ISETP.NE.AND P6, PT, R2, RZ, PT ;  /* 0x000000ff0200720c */ /* 0x000fe20003fc5270 */
[----:B------:R-:W-:Y:S05]  /*6490*/  WARPSYNC.ALL ;  /* 0x0000000000007948 */ /* 0x000fea0003800000 */
[----:B------:R-:W-:Y:S01]  /*64a0*/  R2UR UR4, R39 ;  /* 0x00000000270472ca */ /* 0x000fe200000e0000 */
[----:B------:R-:W-:Y:S01]  /*64b0*/  BSSY.RECONVERGENT B0, `(.L_x_111) ;  /* 0x00000a4000007945 */ /* 0x000fe20003800200 */
[C---:B------:R-:W-:Y:S02]  /*64c0*/  SHF.L.U32 R2, R44.reuse, 0x10, RZ ;  /* 0x000000102c027819 */ /* 0x040fe400000006ff */
[C---:B------:R-:W-:Y:S02]  /*64d0*/  PRMT R3, R44.reuse, 0x8880, RZ ;  /* 0x000088802c037816 */ /* 0x040fe400000000ff */
[----:B------:R-:W-:Y:S02]  /*64e0*/  SHF.L.U32 R41, R44, 0x8, RZ ;  /* 0x000000082c297819 */ /* 0x000fe400000006ff */
[----:B------:R-:W-:Y:S02]  /*64f0*/  LOP3.LUT P5, RZ, R75, 0x80, RZ, 0xc0, !PT ;  /* 0x000000804bff7812 */ /* 0x000fe400078ac0ff */
[----:B------:R-:W-:Y:S03]  /*6500*/  ISETP.NE.AND P0, PT, R87, RZ, PT ;  /* 0x000000ff5700720c */ /* 0x000fe60003f05270 */
[----:B-1----:R-:W1:Y:S02]  /*6510*/  LDTM.x32 R4, tmem[UR4] ;  /* 0x00000004000479ee */ /* 0x002e6400082c0000 */
[C---:B-1----:R-:W-:Y:S01]  /*6520*/  IMAD R0, R38.reuse, R4, RZ ;  /* 0x0000000426007224 */ /* 0x042fe200078e02ff */
[----:B------:R-:W-:Y:S01]  /*6530*/  SHF.R.S32.HI R4, RZ, 0x18, R2 ;  /* 0x00000018ff047819 */ /* 0x000fe20000011402 */
[C---:B------:R-:W-:Y:S01]  /*6540*/  IMAD R2, R38.reuse, R5, RZ ;  /* 0x0000000526027224 */ /* 0x040fe200078e02ff */
[----:B------:R-:W-:Y:S01]  /*6550*/  SHF.R.S32.HI R5, RZ, 0x18, R41 ;  /* 0x00000018ff057819 */ /* 0x000fe20000011429 */
[----:B------:R-:W-:Y:S01]  /*6560*/  IMAD R0, R3, R40, R0 ;  /* 0x0000002803007224 */ /* 0x000fe200078e0200 */
[----:B------:R-:W-:Y:S01]  /*6570*/  PRMT R41, R45, 0x8880, RZ ;  /* 0x000088802d297816 */ /* 0x000fe200000000ff */
[----:B------:R-:W-:Y:S02]  /*6580*/  IMAD R3, R38, R6, RZ ;  /* 0x0000000626037224 */ /* 0x000fe400078e02ff */
[-C--:B------:R-:W-:Y:S01]  /*6590*/  IMAD R2, R4, R40.reuse, R2 ;  /* 0x0000002804027224 */ /* 0x080fe200078e0202 */
[----:B------:R-:W-:Y:S01]  /*65a0*/  SHF.R.S32.HI R4, RZ, 0x18, R44 ;  /* 0x00000018ff047819 */ /* 0x000fe2000001142c */
[C---:B------:R-:W-:Y:S02]  /*65b0*/  IMAD R7, R38.reuse, R7, RZ ;  /* 0x0000000726077224 */ /* 0x040fe400078e02ff */
[-C--:B------:R-:W-:Y:S02]  /*65c0*/  IMAD R3, R5, R40.reuse, R3 ;  /* 0x0000002805037224 */ /* 0x080fe400078e0203 */
[----:B------:R-:W-:Y:S02]  /*65d0*/  IMAD R5, R38, R9, RZ ;  /* 0x0000000926057224 */ /* 0x000fe400078e02ff */
[----:B------:R-:W-:Y:S02]  /*65e0*/  IMAD R7, R4, R40, R7 ;  /* 0x0000002804077224 */ /* 0x000fe400078e0207 */
[C---:B------:R-:W-:Y:S02]  /*65f0*/  IMAD R9, R38.reuse, R13, RZ ;  /* 0x0000000d26097224 */ /* 0x040fe400078e02ff */
[C---:B------:R-:W-:Y:S01]  /*6600*/  IMAD R4, R38.reuse, R8, RZ ;  /* 0x0000000826047224 */ /* 0x040fe200078e02ff */
[----:B------:R-:W-:Y:S01]  /*6610*/  I2IP.S8.S32.SAT R52, R7, R3, RZ ;  /* 0x0000000307347239 */ /* 0x000fe200000014ff */
[C---:B------:R-:W-:Y:S01]  /*6620*/  IMAD R13, R38.reuse, R17, RZ ;  /* 0x00000011260d7224 */ /* 0x040fe200078e02ff */
[----:B------:R-:W-:Y:S01]  /*6630*/  SHF.R.S32.HI R7, RZ, 0x18, R45 ;  /* 0x00000018ff077819 */ /* 0x000fe2000001142d */
[----:B------:R-:W-:Y:S01]  /*6640*/  IMAD R8, R38, R12, RZ ;  /* 0x0000000c26087224 */ /* 0x000fe200078e02ff */
[----:B------:R-:W-:Y:S01]  /*6650*/  I2IP.S8.S32.SAT R52, R2, R0, R52 ;  /* 0x0000000002347239 */ /* 0x000fe20000001434 */
[----:B------:R-:W-:Y:S01]  /*6660*/  IMAD R17, R38, R21, RZ ;  /* 0x0000001526117224 */ /* 0x000fe200078e02ff */
[----:B------:R-:W-:Y:S01]  /*6670*/  SHF.L.U32 R0, R46, 0x8, RZ ;  /* 0x000000082e007819 */ /* 0x000fe200000006ff */
[C---:B------:R-:W-:Y:S01]  /*6680*/  IMAD R12, R38.reuse, R16, RZ ;  /* 0x00000010260c7224 */ /* 0x040fe200078e02ff */
[----:B------:R-:W-:Y:S01]  /*6690*/  SHF.R.S32.HI R2, RZ, 0x18, R46 ;  /* 0x00000018ff027819 */ /* 0x000fe2000001142e */
[C---:B------:R-:W-:Y:S01]  /*66a0*/  IMAD R21, R38.reuse, R25, RZ ;  /* 0x0000001926157224 */ /* 0x040fe200078e02ff */
[----:B------:R-:W-:Y:S01]  /*66b0*/  SHF.R.S32.HI R0, RZ, 0x18, R0 ;  /* 0x00000018ff007819 */ /* 0x000fe20000011400 */
[C---:B------:R-:W-:Y:S02]  /*66c0*/  IMAD R16, R38.reuse, R20, RZ ;  /* 0x0000001426107224 */ /* 0x040fe400078e02ff */
[C---:B------:R-:W-:Y:S02]  /*66d0*/  IMAD R25, R38.reuse, R29, RZ ;  /* 0x0000001d26197224 */ /* 0x040fe400078e02ff */
[C---:B------:R-:W-:Y:S02]  /*66e0*/  IMAD R20, R38.reuse, R24, RZ ;  /* 0x0000001826147224 */ /* 0x040fe400078e02ff */
[C---:B------:R-:W-:Y:S01]  /*66f0*/  IMAD R29, R38.reuse, R33, RZ ;  /* 0x00000021261d7224 */ /* 0x040fe200078e02ff */
[----:B------:R-:W-:Y:S01]  /*6700*/  SHF.L.U32 R33, R45, 0x8, RZ ;  /* 0x000000082d217819 */ /* 0x000fe200000006ff */
[C---:B------:R-:W-:Y:S02]  /*6710*/  IMAD R24, R38.reuse, R28, RZ ;  /* 0x0000001c26187224 */ /* 0x040fe400078e02ff */
[C---:B------:R-:W-:Y:S01]  /*6720*/  IMAD R28, R38.reuse, R32, RZ ;  /* 0x00000020261c7224 */ /* 0x040fe200078e02ff */
[----:B------:R-:W-:Y:S01]  /*6730*/  SHF.R.S32.HI R32, RZ, 0x18, R42 ;  /* 0x00000018ff207819 */ /* 0x000fe2000001142a */
[----:B------:R-:W-:Y:S01]  /*6740*/  IMAD R4, R41, R40, R4 ;  /* 0x0000002829047224 */ /* 0x000fe200078e0204 */
[----:B------:R-:W-:Y:S01]  /*6750*/  SHF.R.S32.HI R3, RZ, 0x18, R33 ;  /* 0x00000018ff037819 */ /* 0x000fe20000011421 */
[----:B------:R-:W-:Y:S01]  /*6760*/  IMAD R6, R38, R10, RZ ;  /* 0x0000000a26067224 */ /* 0x000fe200078e02ff */
[----:B------:R-:W-:Y:S01]  /*6770*/  PRMT R33, R46, 0x8880, RZ ;  /* 0x000088802e217816 */ /* 0x000fe200000000ff */
[-C--:B------:R-:W-:Y:S01]  /*6780*/  IMAD R5, R32, R40.reuse, R5 ;  /* 0x0000002820057224 */ /* 0x080fe200078e0205 */
[----:B------:R-:W-:Y:S01]  /*6790*/  SHF.L.U32 R32, R46, 0x10, RZ ;  /* 0x000000102e207819 */ /* 0x000fe200000006ff */
[C---:B------:R-:W-:Y:S02]  /*67a0*/  IMAD R11, R38.reuse, R11, RZ ;  /* 0x0000000b260b7224 */ /* 0x040fe400078e02ff */
[-C--:B------:R-:W-:Y:S02]  /*67b0*/  IMAD R6, R3, R40.reuse, R6 ;  /* 0x0000002803067224 */ /* 0x080fe400078e0206 */
[----:B------:R-:W-:Y:S01]  /*67c0*/  IMAD R11, R7, R40, R11 ;  /* 0x00000028070b7224 */ /* 0x000fe200078e020b */
[----:B------:R-:W-:Y:S01]  /*67d0*/  SHF.R.S32.HI R7, RZ, 0x18, R32 ;  /* 0x00000018ff077819 */ /* 0x000fe20000011420 */
[----:B------:R-:W-:Y:S02]  /*67e0*/  IMAD.MOV.U32 R3, RZ, RZ, R33 ;  /* 0x000000ffff037224 */ /* 0x000fe400078e0021 */
[----:B------:R-:W-:Y:S01]  /*67f0*/  IMAD R10, R38, R14, RZ ;  /* 0x0000000e260a7224 */ /* 0x000fe200078e02ff */
[----:B------:R-:W-:Y:S01]  /*6800*/  I2IP.S8.S32.SAT R11, R11, R6, RZ ;  /* 0x000000060b0b7239 */ /* 0x000fe200000014ff */
[-C--:B------:R-:W-:Y:S01]  /*6810*/  IMAD R8, R3, R40.reuse, R8 ;  /* 0x0000002803087224 */ /* 0x080fe200078e0208 */
[----:B------:R-:W-:Y:S01]  /*6820*/  SHF.L.U32 R3, R47, 0x10, RZ ;  /* 0x000000102f037819 */ /* 0x000fe200000006ff */
[-C--:B------:R-:W-:Y:S01]  /*6830*/  IMAD R9, R7, R40.reuse, R9 ;  /* 0x0000002807097224 */ /* 0x080fe200078e0209 */
[C---:B------:R-:W-:Y:S01]  /*6840*/  PRMT R7, R47.reuse, 0x8880, RZ ;  /* 0x000088802f077816 */ /* 0x040fe200000000ff */
[----:B------:R-:W-:Y:S01]  /*6850*/  IMAD R10, R0, R40, R10 ;  /* 0x00000028000a7224 */ /* 0x000fe200078e020a */
[----:B------:R-:W-:Y:S01]  /*6860*/  SHF.R.S32.HI R3, RZ, 0x18, R3 ;  /* 0x00000018ff037819 */ /* 0x000fe20000011403 */
[----:B------:R-:W-:Y:S01]  /*6870*/  IMAD R15, R38, R15, RZ ;  /* 0x0000000f260f7224 */ /* 0x000fe200078e02ff */
[----:B------:R-:W-:Y:S01]  /*6880*/  MOV R0, R7 ;  /* 0x0000000700007202 */ /* 0x000fe20000000f00 */
[----:B------:R-:W-:Y:S01]  /*6890*/  IMAD.SHL.U32 R6, R47, 0x100, RZ ;  /* 0x000001002f067824 */ /* 0x000fe200078e00ff */
[----:B------:R-:W-:Y:S01]  /*68a0*/  I2IP.S8.S32.SAT R53, R5, R4, R11 ;  /* 0x0000000405357239 */ /* 0x000fe2000000140b */
[-C--:B------:R-:W-:Y:S01]  /*68b0*/  IMAD R15, R2, R40.reuse, R15 ;  /* 0x00000028020f7224 */ /* 0x080fe200078e020f */
[----:B------:R-:W-:Y:S01]  /*68c0*/  SHF.R.S32.HI R2, RZ, 0x18, R47 ;  /* 0x00000018ff027819 */ /* 0x000fe2000001142f */
[----:B------:R-:W-:Y:S01]  /*68d0*/  IMAD R12, R0, R40, R12 ;  /* 0x00000028000c7224 */ /* 0x000fe200078e020c */
[----:B------:R-:W-:Y:S01]  /*68e0*/  SHF.R.S32.HI R6, RZ, 0x18, R6 ;  /* 0x00000018ff067819 */ /* 0x000fe20000011406 */
[----:B------:R-:W-:Y:S01]  /*68f0*/  IMAD R14, R38, R18, RZ ;  /* 0x00000012260e7224 */ /* 0x000fe200078e02ff */
[----:B---3--:R-:W-:Y:S01]  /*6900*/  PRMT R0, R48, 0x8880, RZ ;  /* 0x0000888030007816 */ /* 0x008fe200000000ff */
[-C--:B------:R-:W-:Y:S01]  /*6910*/  IMAD R13, R3, R40.reuse, R13 ;  /* 0x00000028030d7224 */ /* 0x080fe200078e020d */
[C---:B------:R-:W-:Y:S01]  /*6920*/  SHF.L.U32 R4, R49.reuse, 0x10, RZ ;  /* 0x0000001031047819 */ /* 0x040fe200000006ff */
[----:B------:R-:W-:Y:S01]  /*6930*/  IMAD R19, R38, R19, RZ ;  /* 0x0000001326137224 */ /* 0x000fe200078e02ff */
[C---:B------:R-:W-:Y:S01]  /*6940*/  PRMT R3, R49.reuse, 0x8880, RZ ;  /* 0x0000888031037816 */ /* 0x040fe200000000ff */
[-C--:B------:R-:W-:Y:S01]  /*6950*/  IMAD R14, R6, R40.reuse, R14 ;  /* 0x00000028060e7224 */ /* 0x080fe200078e020e */
[----:B------:R-:W-:Y:S01]  /*6960*/  SHF.L.U32 R5, R49, 0x8, RZ ;  /* 0x0000000831057819 */ /* 0x000fe200000006ff */
[-C--:B------:R-:W-:Y:S01]  /*6970*/  IMAD R19, R2, R40.reuse, R19 ;  /* 0x0000002802137224 */ /* 0x080fe200078e0213 */
[----:B------:R-:W-:Y:S01]  /*6980*/  SHF.L.U32 R2, R48, 0x10, RZ ;  /* 0x0000001030027819 */ /* 0x000fe200000006ff */
[----:B------:R-:W-:Y:S01]  /*6990*/  IMAD R16, R0, R40, R16 ;  /* 0x0000002800107224 */ /* 0x000fe200078e0210 */
[----:B------:R-:W-:Y:S01]  /*69a0*/  SHF.R.S32.HI R4, RZ, 0x18, R4 ;  /* 0x00000018ff047819 */ /* 0x000fe20000011404 */
[----:B------:R-:W-:Y:S01]  /*69b0*/  IMAD.SHL.U32 R0, R48, 0x100, RZ ;  /* 0x0000010030007824 */ /* 0x000fe200078e00ff */
[----:B------:R-:W-:Y:S01]  /*69c0*/  SHF.R.S32.HI R2, RZ, 0x18, R2 ;  /* 0x00000018ff027819 */ /* 0x000fe20000011402 */
[C---:B------:R-:W-:Y:S01]  /*69d0*/  IMAD R18, R38.reuse, R22, RZ ;  /* 0x0000001626127224 */ /* 0x040fe200078e02ff */
[----:B------:R-:W-:Y:S01]  /*69e0*/  I2IP.S8.S32.SAT R10, R15, R10, RZ ;  /* 0x0000000a0f0a7239 */ /* 0x000fe200000014ff */
[----:B------:R-:W-:Y:S01]  /*69f0*/  IMAD R23, R38, R23, RZ ;  /* 0x0000001726177224 */ /* 0x000fe200078e02ff */
[----:B------:R-:W-:Y:S01]  /*6a00*/  SHF.R.S32.HI R0, RZ, 0x18, R0 ;  /* 0x00000018ff007819 */ /* 0x000fe20000011400 */
[----:B------:R-:W-:Y:S01]  /*6a10*/  IMAD R17, R2, R40, R17 ;  /* 0x0000002802117224 */ /* 0x000fe200078e0211 */
[----:B------:R-:W-:Y:S01]  /*6a20*/  SHF.R.S32.HI R2, RZ, 0x18, R48 ;  /* 0x00000018ff027819 */ /* 0x000fe20000011430 */
[----:B------:R-:W-:Y:S01]  /*6a30*/  IMAD R22, R38, R26, RZ ;  /* 0x0000001a26167224 */ /* 0x000fe200078e02ff */
[----:B------:R-:W-:Y:S01]  /*6a40*/  I2IP.S8.S32.SAT R14, R19, R14, RZ ;  /* 0x0000000e130e7239 */ /* 0x000fe200000014ff */
[-C--:B------:R-:W-:Y:S01]  /*6a50*/  IMAD R18, R0, R40.reuse, R18 ;  /* 0x0000002800127224 */ /* 0x080fe200078e0212 */
[----:B------:R-:W-:Y:S01]  /*6a60*/  SHF.R.S32.HI R0, RZ, 0x18, R5 ;  /* 0x00000018ff007819 */ /* 0x000fe20000011405 */
[-C--:B------:R-:W-:Y:S01]  /*6a70*/  IMAD R23, R2, R40.reuse, R23 ;  /* 0x0000002802177224 */ /* 0x080fe200078e0217 */
[----:B------:R-:W-:Y:S01]  /*6a80*/  SHF.R.S32.HI R2, RZ, 0x18, R49 ;  /* 0x00000018ff027819 */ /* 0x000fe20000011431 */
[-C--:B------:R-:W-:Y:S01]  /*6a90*/  IMAD R20, R3, R40.reuse, R20 ;  /* 0x0000002803147224 */ /* 0x080fe200078e0214 */
[----:B------:R-:W-:Y:S01]  /*6aa0*/  SHF.L.U32 R3, R50, 0x8, RZ ;  /* 0x0000000832037819 */ /* 0x000fe200000006ff */
[----:B------:R-:W-:Y:S01]  /*6ab0*/  IMAD R21, R4, R40, R21 ;  /* 0x0000002804157224 */ /* 0x000fe200078e0215 */
[----:B------:R-:W-:Y:S01]  /*6ac0*/  SHF.R.S32.HI R5, RZ, 0x18, R51 ;  /* 0x00000018ff057819 */ /* 0x000fe20000011433 */
[----:B------:R-:W-:Y:S01]  /*6ad0*/  IMAD R27, R38, R27, RZ ;  /* 0x0000001b261b7224 */ /* 0x000fe200078e02ff */
[----:B------:R-:W-:Y:S01]  /*6ae0*/  SHF.R.S32.HI R3, RZ, 0x18, R3 ;  /* 0x00000018ff037819 */ /* 0x000fe20000011403 */
[----:B------:R-:W-:Y:S01]  /*6af0*/  IMAD.U32 R4, R50, 0x10000, RZ ;  /* 0x0001000032047824 */ /* 0x000fe200078e00ff */
[----:B------:R-:W-:Y:S01]  /*6b00*/  I2IP.S8.S32.SAT R18, R23, R18, RZ ;  /* 0x0000001217127239 */ /* 0x000fe200000014ff */
[-C--:B------:R-:W-:Y:S01]  /*6b10*/  IMAD R22, R0, R40.reuse, R22 ;  /* 0x0000002800167224 */ /* 0x080fe200078e0216 */
[----:B------:R-:W-:Y:S01]  /*6b20*/  PRMT R0, R50, 0x8880, RZ ;  /* 0x0000888032007816 */ /* 0x000fe200000000ff */
[----:B------:R-:W-:Y:S01]  /*6b30*/  IMAD R27, R2, R40, R27 ;  /* 0x00000028021b7224 */ /* 0x000fe200078e021b */
[----:B------:R-:W-:Y:S01]  /*6b40*/  SHF.R.S32.HI R2, RZ, 0x18, R4 ;  /* 0x00000018ff027819 */ /* 0x000fe20000011404 */
[----:B------:R-:W-:Y:S01]  /*6b50*/  IMAD R26, R38, R30, RZ ;  /* 0x0000001e261a7224 */ /* 0x000fe200078e02ff */
[----:B------:R-:W-:Y:S01]  /*6b60*/  I2IP.S8.S32.SAT R54, R9, R8, R10 ;  /* 0x0000000809367239 */ /* 0x000fe2000000140a */
[-C--:B------:R-:W-:Y:S01]  /*6b70*/  IMAD R24, R0, R40.reuse, R24 ;  /* 0x0000002800187224 */ /* 0x080fe200078e0218 */
[----:B------:R-:W-:Y:S01]  /*6b80*/  SHF.R.S32.HI R0, RZ, 0x18, R50 ;  /* 0x00000018ff007819 */ /* 0x000fe20000011432 */
[-C--:B------:R-:W-:Y:S01]  /*6b90*/  IMAD R25, R2, R40.reuse, R25 ;  /* 0x0000002802197224 */ /* 0x080fe200078e0219 */
[----:B------:R-:W-:Y:S01]  /*6ba0*/  PRMT R2, R51, 0x8880, RZ ;  /* 0x0000888033027816 */ /* 0x000fe200000000ff */
[----:B------:R-:W-:Y:S01]  /*6bb0*/  IMAD R26, R3, R40, R26 ;  /* 0x00000028031a7224 */ /* 0x000fe200078e021a */
[----:B------:R-:W-:Y:S01]  /*6bc0*/  SHF.L.U32 R3, R51, 0x10, RZ ;  /* 0x0000001033037819 */ /* 0x000fe200000006ff */
[----:B------:R-:W-:Y:S01]  /*6bd0*/  IMAD R31, R38, R31, RZ ;  /* 0x0000001f261f7224 */ /* 0x000fe200078e02ff */
[----:B------:R-:W-:Y:S01]  /*6be0*/  I2IP.S8.S32.SAT R55, R13, R12, R14 ;  /* 0x0000000c0d377239 */ /* 0x000fe2000000140e */
[----:B------:R-:W-:Y:S01]  /*6bf0*/  IMAD.SHL.U32 R4, R51, 0x100, RZ ;  /* 0x0000010033047824 */ /* 0x000fe200078e00ff */
[----:B------:R-:W-:Y:S01]  /*6c00*/  SHF.R.S32.HI R3, RZ, 0x18, R3 ;  /* 0x00000018ff037819 */ /* 0x000fe20000011403 */
[-C--:B------:R-:W-:Y:S02]  /*6c10*/  IMAD R31, R0, R40.reuse, R31 ;  /* 0x00000028001f7224 */ /* 0x080fe400078e021f */
[----:B------:R-:W-:Y:S01]  /*6c20*/  HFMA2 R0, -RZ, RZ, 0, 9.5367431640625e-07 ;  /* 0x00000010ff007431 */ /* 0x000fe200000001ff */
[----:B------:R1:W-:Y:S01]  /*6c30*/  STS.128 [R74+UR44+0x2200], R52 ;  /* 0x002200344a007988 */ /* 0x0003e20008000c2c */
[----:B------:R-:W-:Y:S01]  /*6c40*/  SHF.R.S32.HI R4, RZ, 0x18, R4 ;  /* 0x00000018ff047819 */ /* 0x000fe20000011404 */
[----:B------:R-:W-:Y:S01]  /*6c50*/  IMAD R28, R2, R40, R28 ;  /* 0x00000028021c7224 */ /* 0x000fe200078e021c */
[----:B------:R-:W-:Y:S01]  /*6c60*/  I2IP.S8.S32.SAT R16, R17, R16, R18 ;  /* 0x0000001011107239 */ /* 0x000fe20000001412 */
[C---:B------:R-:W-:Y:S01]  /*6c70*/  IMAD R30, R38.reuse, R34, RZ ;  /* 0x00000022261e7224 */ /* 0x040fe200078e02ff */
[----:B------:R-:W-:Y:S01]  /*6c80*/  I2IP.S8.S32.SAT R22, R27, R22, RZ ;  /* 0x000000161b167239 */ /* 0x000fe200000014ff */
[----:B------:R-:W-:Y:S01]  /*6c90*/  IMAD R29, R3, R40, R29 ;  /* 0x00000028031d7224 */ /* 0x000fe200078e021d */
[----:B------:R-:W-:Y:S01]  /*6ca0*/  I2IP.S8.S32.SAT R18, R31, R26, RZ ;  /* 0x0000001a1f127239 */ /* 0x000fe200000014ff */
[----:B------:R-:W-:Y:S01]  /*6cb0*/  IMAD R35, R38, R35, RZ ;  /* 0x0000002326237224 */ /* 0x000fe200078e02ff */
[----:B------:R-:W-:Y:S01]  /*6cc0*/  IADD3 R2, PT, PT, R74, UR44, RZ ;  /* 0x0000002c4a027c10 */ /* 0x000fe2000fffe0ff */
[-C--:B------:R-:W-:Y:S01]  /*6cd0*/  IMAD R30, R4, R40.reuse, R30 ;  /* 0x00000028041e7224 */ /* 0x080fe200078e021e */
[----:B------:R-:W-:Y:S01]  /*6ce0*/  SEL R0, R0, 0xfffffff0, !P5 ;  /* 0xfffffff000007807 */ /* 0x000fe20006800000 */
[----:B------:R-:W-:Y:S01]  /*6cf0*/  IMAD R35, R5, R40, R35 ;  /* 0x0000002805237224 */ /* 0x000fe200078e0223 */
[----:B------:R-:W-:Y:S02]  /*6d00*/  I2IP.S8.S32.SAT R17, R21, R20, R22 ;  /* 0x0000001415117239 */ /* 0x000fe40000001416 */
[----:B------:R-:W-:Y:S02]  /*6d10*/  I2IP.S8.S32.SAT R18, R25, R24, R18 ;  /* 0x0000001819127239 */ /* 0x000fe40000001412 */
[----:B------:R-:W-:Y:S02]  /*6d20*/  I2IP.S8.S32.SAT R19, R35, R30, RZ ;  /* 0x0000001e23137239 */ /* 0x000fe400000014ff */
[----:B------:R-:W-:Y:S02]  /*6d30*/  IADD3 R88, PT, PT, R2, R0, RZ ;  /* 0x0000000002587210 */ /* 0x000fe40007ffe0ff */
[----:B------:R-:W-:Y:S02]  /*6d40*/  I2IP.S8.S32.SAT R19, R29, R28, R19 ;  /* 0x0000001c1d137239 */ /* 0x000fe40000001413 */
[----:B------:R-:W-:Y:S02]  /*6d50*/  LEA R3, R83, UR44, 0x3 ;  /* 0x0000002c53037c11 */ /* 0x000fe4000f8e18ff */
[----:B------:R-:W-:Y:S01]  /*6d60*/  @P6 SHF.L.U32 R4, R82, 0x1f, RZ ;  /* 0x0000001f52046819 */ /* 0x000fe200000006ff */
[----:B------:R1:W-:Y:S01]  /*6d70*/  STS.128 [R88+0x2200], R16 ;  /* 0x0022001058007388 */ /* 0x0003e20000000c00 */
[----:B------:R-:W-:Y:S01]  /*6d80*/  @!PT LDS RZ, [RZ] ;  /* 0x00000000fffff984 */ /* 0x000fe20000000800 */
[----:B------:R-:W-:Y:S01]  /*6d90*/  @!PT LDS RZ, [RZ] ;  /* 0x00000000fffff984 */ /* 0x000fe20000000800 */
[----:B------:R-:W-:Y:S01]  /*6da0*/  @!PT LDS RZ, [RZ] ;  /* 0x00000000fffff984 */ /* 0x000fe20000000800 */
[----:B------:R-:W-:Y:S01]  /*6db0*/  @!PT LDS RZ, [RZ] ;  /* 0x00000000fffff984 */ /* 0x000fe20000000800 */
[----:B------:R2:W-:Y:S07]  /*6dc0*/  MEMBAR.ALL.CTA ;  /* 0x0000000000007992 */ /* 0x0005ee0000008000 */
[----:B--2---:R-:W2:Y:S02]  /*6dd0*/  FENCE.VIEW.ASYNC.S ;  /* 0x00000000000073c6 */ /* 0x004ea40000000000 */
[----:B--2---:R-:W-:Y:S06]  /*6de0*/  BAR.SYNC.DEFER_BLOCKING 0x1, 0x80 ;  /* 0x0042000000007b1d */ /* 0x004fec0000010000 */
[----:B------:R-:W-:Y:S05]  /*6df0*/  @P0 BRA `(.L_x_112) ;  /* 0x00000000003c0947 */ /* 0x000fea0003800000 */
[----:B------:R-:W2:Y:S01]  /*6e00*/  LDCU.64 UR6, c[0x0][0x348] ;  /* 0x00006900ff0677ac */ /* 0x000ea20008000a00 */
[----:B------:R-:W-:Y:S01]  /*6e10*/  UIADD3 UR4, UPT, UPT, UR44, 0x2200, URZ ;  /* 0x000022002c047890 */ /* 0x000fe2000fffe0ff */
[----:B------:R-:W-:Y:S01]  /*6e20*/  UMOV UR51, UR36 ;  /* 0x0000002400337c82 */ /* 0x000fe20008000000 */
[----:B------:R-:W-:Y:S02]  /*6e30*/  UIADD3 UR9, UPT, UPT, UR49, 0x40, URZ ;  /* 0x0000004031097890 */ /* 0x000fe4000fffe0ff */
[----:B------:R-:W-:Y:S02]  /*6e40*/  UIADD3 UR8, UPT, UPT, UR44, 0x2a00, URZ ;  /* 0x00002a002c087890 */ /* 0x000fe4000fffe0ff */
[----:B------:R-:W-:Y:S01]  /*6e50*/  MOV R86, UR4 ;  /* 0x0000000400567c02 */ /* 0x000fe20008000f00 */
[----:B------:R-:W-:Y:S01]  /*6e60*/  UMOV UR10, UR50 ;  /* 0x00000032000a7c82 */ /* 0x000fe20008000000 */
[----:B------:R-:W-:Y:S02]  /*6e70*/  UMOV UR11, UR36 ;  /* 0x00000024000b7c82 */ /* 0x000fe40008000000 */
[----:B------:R-:W-:Y:S01]  /*6e80*/  R2UR UR48, R86 ;  /* 0x00000000563072ca */ /* 0x000fe200000e0000 */
[----:B--2---:R-:W-:Y:S04]  /*6e90*/  UIADD3 UR4, UP0, UPT, UR6, 0x680, URZ ;  /* 0x0000068006047890 */ /* 0x004fe8000ff1e0ff */
[----:B------:R-:W-:Y:S09]  /*6ea0*/  UIADD3.X UR5, UPT, UPT, URZ, UR7, URZ, UP0, !UPT ;  /* 0x00000007ff057290 */ /* 0x000ff200087fe4ff */
[----:B------:R2:W-:Y:S01]  /*6eb0*/  UTMASTG.3D [UR48], [UR4] ;  /* 0x00000030040073b5 */ /* 0x0005e20008010000 */
[----:B------:R2:W-:Y:S01]  /*6ec0*/  UTMASTG.3D [UR8], [UR4] ;  /* 0x00000008040073b5 */ /* 0x0005e20008010000 */
[----:B------:R0:W-:Y:S01]  /*6ed0*/  UTMACMDFLUSH ;  /* 0x00000000000079b7 */ /* 0x0001e20000000000 */
[----:B--2---:R-:W-:Y:S04]  /*6ee0*/  DEPBAR.LE SB0, 0x1 ;  /* 0x000080400000791a */ /* 0x004fe80000000000 */
.L_x_112:
[----:B------:R-:W-:Y:S05]  /*6ef0*/  BSYNC.RECONVERGENT B0 ;  /* 0x0000000000007941 */ /* 0x000fea0003800200 */
.L_x_111:
[----:B------:R-:W-:Y:S06]  /*6f00*/  BAR.SYNC.DEFER_BLOCKING 0x1, 0x80 ;  /* 0x0042000000007b1d */ /* 0x000fec0000010000 */
[----:B------:R-:W2:Y:S01]  /*6f10*/  @P6 SYNCS.PHASECHK.TRANS64.TRYWAIT P0, [R3+URZ+0x30], R4 ;  /* 0x00003004030065a7 */ /* 0x000ea200080011ff */
[----:B------:R-:W-:Y:S01]  /*6f20*/  BSSY B1, `(.L_x_113) ;  /* 0x000001f000017945 */ /* 0x000fe20003800000 */
[----:B--2---:R-:W-:Y:S03]  /*6f30*/  @P6 SEL R43, RZ, 0x1, !P0 ;  /* 0x00000001ff2b6807 */ /* 0x004fe60004000000 */
[----:B------:R-:W-:Y:S05]  /*6f40*/  @!P6 BRA `(.L_x_114) ;  /* 0x000000000070e947 */ /* 0x000fea0003800000 */
[----:B------:R-:W-:Y:S01]  /*6f50*/  ISETP.NE.AND P1, PT, R56, RZ, PT ;  /* 0x000000ff3800720c */ /* 0x000fe20003f25270 */
[----:B------:R-:W-:Y:S01]  /*6f60*/  BSSY B0, `(.L_x_115) ;  /* 0x0000008000007945 */ /* 0x000fe20003800000 */
[----:B------:R-:W-:Y:S11]  /*6f70*/  ISETP.NE.AND P0, PT, R43, RZ, PT ;  /* 0x000000ff2b00720c */ /* 0x000ff60003f05270 */
[----:B------:R-:W-:Y:S04]  /*6f80*/  @P1 IMAD R2, R83, 0x1000, R2 ;  /* 0x0000100053021824 */ /* 0x000fe800078e0202 */
[----:B------:R-:W-:Y:S01]  /*6f90*/  @P1 IMAD.IADD R4, R0, 0x1, R2 ;  /* 0x0000000100041824 */ /* 0x000fe200078e0202 */
[----:B------:R-:W-:Y:S06]  /*6fa0*/  @P0 BRA `(.L_x_116) ;  /* 0x00000000000c0947 */ /* 0x000fec0003800000 */
[----:B------:R-:W-:Y:S04]  /*6fb0*/  SHF.L.U32 R0, R82, 0x1f, RZ ;  /* 0x0000001f52007819 */ /* 0x000fe800000006ff */
[----:B------:R-:W2:Y:S02]  /*6fc0*/  SYNCS.PHASECHK.TRANS64.TRYWAIT P0, [R3+URZ+0x30], R0 ;  /* 0x00003000030075a7 */ /* 0x000ea400080011ff */
[----:B--2---:R-:W-:Y:S05]  /*6fd0*/  @!P0 BRA `(.L_x_117) ;  /* 0x0000001800148947 */ /* 0x004fea0003800000 */
.L_x_116:
[----:B------:R-:W-:Y:S05]  /*6fe0*/  BSYNC B0 ;  /* 0x0000000000007941 */ /* 0x000fea0003800000 */
.L_x_115:
[----:B------:R-:W-:Y:S01]  /*6ff0*/  ISETP.NE.AND P0, PT, R56, RZ, PT ;  /* 0x000000ff3800720c */ /* 0x000fe20003f05270 */
[----:B--2---:R-:W-:Y:S02]  /*7000*/  VIADD R3, R3, 0x40 ;  /* 0x0000004003037836 */ /* 0x004fe40000000000 */
[----:B------:R-:W-:Y:S02]  /*7010*/  IMAD.U32 R0, RZ, RZ, UR46 ;  /* 0x0000002eff007e24 */ /* 0x000fe4000f8e00ff */
[----:B------:R-:W-:Y:S03]  /*7020*/  VIADD R83, R83, 0x1 ;  /* 0x0000000153537836 */ /* 0x000fe60000000000 */
[----:B------:R-:W-:Y:S05]  /*7030*/  PRMT R0, R0, 0x654, R3 ;  /* 0x0000065400007816 */ /* 0x000fea0000000003 */
[----:B------:R2:W3:Y:S04]  /*7040*/  @P0 LDS.128 R44, [R2+0x200] ;  /* 0x00020000022c0984 */ /* 0x0004e80000000c00 */
[----:B------:R2:W4:Y:S01]  /*7050*/  @P0 LDS.128 R48, [R4+0x200] ;  /* 0x0002000004300984 */ /* 0x0005220000000c00 */
[C---:B------:R-:W-:Y:S01]  /*7060*/  ISETP.NE.AND P0, PT, R83.reuse, 0x2, PT ;  /* 0x000000025300780c */ /* 0x040fe20003f05270 */
[----:B------:R-:W-:Y:S01]  /*7070*/  @!PT LDS RZ, [RZ] ;  /* 0x00000000fffff984 */ /* 0x000fe20000000800 */
[----:B------:R-:W-:Y:S01]  /*7080*/  @!PT LDS RZ, [RZ] ;  /* 0x00000000fffff984 */ /* 0x000fe20000000800 */
[----:B------:R-:W-:Y:S01]  /*7090*/  @!PT LDS RZ, [RZ] ;  /* 0x00000000fffff984 */ /* 0x000fe20000000800 */
[----:B------:R-:W-:Y:S01]  /*70a0*/  @!PT LDS RZ, [RZ] ;  /* 0x00000000fffff984 */ /* 0x000fe20000000800 */
[----:B------:R5:W-:Y:S06]  /*70b0*/  MEMBAR.ALL.CTA ;  /* 0x0000000000007992 */ /* 0x000bec0000008000 */
[----:B-----5:R-:W5:Y:S01]  /*70c0*/  FENCE.VIEW.ASYNC.S ;  /* 0x00000000000073c6 */ /* 0x020f620000000000 */
[----:B------:R-:W-:Y:S01]  /*70d0*/  SEL R83, R83, RZ, P0 ;  /* 0x000000ff53537207 */ /* 0x000fe20000000000 */
[----:B-----5:R5:W-:Y:S02]  /*70e0*/  SYNCS.ARRIVE.TRANS64.RED.A1T0 RZ, [R0+URZ], RZ ;  /* 0x000000ff00ff79a7 */ /* 0x020be400081004ff */
[----:B-----5:R-:W-:Y:S04]  /*70f0*/  SEL R0, RZ, 0x1, P0 ;  /* 0x00000001ff007807 */ /* 0x020fe80000000000 */
[----:B--23--:R-:W-:Y:S02]  /*7100*/  LOP3.LUT R82, R82, R0, RZ, 0x3c, !PT ;  /* 0x0000000052527212 */ /* 0x00cfe400078e3cff */
.L_x_114:
[----:B------:R-:W-:Y:S05]  /*7110*/  BSYNC B1 ;  /* 0x0000000000017941 */ /* 0x000fea0003800000 */
.L_x_113:
[----:B------:R-:W-:Y:S05]  /*7120*/  VIADD R0, R39, 0x20 ;  /* 0x0000002027007836 */ /* 0x000fea0000000000 */
[----:B------:R-:W-:Y:S04]  /*7130*/  SHF.R.U32.HI R0, RZ, 0x15, R0 ;  /* 0x00000015ff007819 */ /* 0x000fe80000011600 */
[----:B------:R-:W-:Y:S11]  /*7140*/  LOP3.LUT P0, RZ, R0, 0x3, R77, 0x48, !PT ;  /* 0x0000000300ff7812 */ /* 0x000ff6000780484d */
[----:B------:R-:W-:Y:S02]  /*7150*/  @!UPT UIADD3 URZ, UPT, UPT, URZ, URZ, URZ ;  /* 0x000000fffffff290 */ /* 0x000fe4000fffe0ff */
[----:B------:R-:W-:Y:S05]  /*7160*/  @!P0 BRA `(.L_x_118) ;  /* 0x0000000000408947 */ /* 0x000fea0003800000 */
[----:B------:R-:W2:Y:S01]  /*7170*/  LDCU.64 UR8, c[0x4][0x70] ;  /* 0x01000e00ff0877ac */ /* 0x000ea20008000a00 */
[----:B------:R-:W-:Y:S01]  /*7180*/  MOV R3, 0x0 ;  /* 0x0000000000037802 */ /* 0x000fe20000000f00 */
[----:B------:R-:W-:Y:S02]  /*7190*/  HFMA2 R12, -RZ, RZ, 0, 5.9604644775390625e-08 ;  /* 0x00000001ff0c7431 */ /* 0x000fe400000001ff */
[----:B------:R-:W-:Y:S02]  /*71a0*/  IMAD.MOV.U32 R8, RZ, RZ, 0x192 ;  /* 0x00000192ff087424 */ /* 0x000fe400078e00ff */
[----:B------:R-:W-:Y:S01]  /*71b0*/  IMAD.MOV.U32 R13, RZ, RZ, RZ ;  /* 0x000000ffff0d7224 */ /* 0x000fe200078e00ff */
[----:B------:R-:W3:Y:S01]  /*71c0*/  LDCU.64 UR6, c[0x4][0x78] ;  /* 0x01000f00ff0677ac */ /* 0x000ee20008000a00 */
[----:B------:R-:W1:Y:S01]  /*71d0*/  LDC.64 R2, c[0x4][R3] ;  /* 0x0100000003027b82 */ /* 0x000e620000000a00 */
[----:B------:R-:W5:Y:S01]  /*71e0*/  LDCU.64 UR4, c[0x4][0x10] ;  /* 0x01000200ff0477ac */ /* 0x000f620008000a00 */
[----:B--2---:R-:W-:Y:S01]  /*71f0*/  MOV R5, UR9 ;  /* 0x0000000900057c02 */ /* 0x004fe20008000f00 */
[----:B------:R-:W-:Y:S01]  /*7200*/  IMAD.U32 R4, RZ, RZ, UR8 ;  /* 0x00000008ff047e24 */ /* 0x000fe2000f8e00ff */
[----:B---3--:R-:W-:Y:S01]  /*7210*/  MOV R7, UR7 ;  /* 0x0000000700077c02 */ /* 0x008fe20008000f00 */
[----:B------:R-:W-:Y:S01]  /*7220*/  IMAD.U32 R6, RZ, RZ, UR6 ;  /* 0x00000006ff067e24 */ /* 0x000fe2000f8e00ff */
[----:B-----5:R-:W-:Y:S01]  /*7230*/  MOV R11, UR5 ;  /* 0x00000005000b7c02 */ /* 0x020fe20008000f00 */
[----:B------:R-:W-:Y:S02]  /*7240*/  IMAD.U32 R10, RZ, RZ, UR4 ;  /* 0x00000004ff0a7e24 */ /* 0x000fe4000f8e00ff */
[----:B------:R-:W-:Y:S07]  /*7250*/  LEPC R20, `(.L_x_118) ;  /* 0x000000001014794e */ /* 0x000fee0000000000 */
[----:B-1--4-:R-:W-:Y:S05]  /*7260*/  CALL.ABS.NOINC R2 ;  /* 0x0000000002007343 */ /* 0x012fea0003c00000 */
.L_x_118:
[----:B------:R-:W-:Y:S01]  /*7270*/  ISETP.NE.AND P0, PT, R87, RZ, PT ;  /* 0x000000ff5700720c */ /* 0x000fe20003f05270 */
[----:B------:R-:W-:Y:S05]  /*7280*/  WARPSYNC.ALL ;  /* 0x0000000000007948 */ /* 0x000fea0003800000 */
[----:B------:R-:W-:Y:S01]  /*7290*/  R2UR UR4, R39 ;  /* 0x00000000270472ca */ /* 0x000fe200000e0000 */
[----:B------:R-:W-:Y:S01]  /*72a0*/  IMAD.U32 R64, R46, 0x10000, RZ ;  /* 0x000100002e407824 */ /* 0x000fe200078e00ff */
[----:B------:R-:W-:Y:S01]  /*72b0*/  SHF.L.U32 R41, R44, 0x10, RZ ;  /* 0x000000102c297819 */ /* 0x000fe200000006ff */
[----:B----4-:R-:W-:Y:S01]  /*72c0*/  IMAD.U32 R63, R48, 0x10000, RZ ;  /* 0x00010000303f7824 */ /* 0x010fe200078e00ff */
[----:B------:R-:W-:Y:S01]  /*72d0*/  PRMT R39, R44, 0x8880, RZ ;  /* 0x000088802c277816 */ /* 0x000fe200000000ff */
[----:B-1----:R-:W-:Y:S01]  /*72e0*/  IMAD.U32 R53, R50, 0x10000, RZ ;  /* 0x0001000032357824 */ /* 0x002fe200078e00ff */
[----:B------:R-:W-:Y:S01]  /*72f0*/  SHF.L.U32 R42, R44, 0x8, RZ ;  /* 0x000000082c2a7819 */ /* 0x000fe200000006ff */
[----:B------:R-:W-:Y:S01]  /*7300*/  BSSY.RECONVERGENT B0, `(.L_x_119) ;  /* 0x00000a1000007945 */ /* 0x000fe20003800200 */
[----:B------:R-:W-:Y:S02]  /*7310*/  SHF.R.S32.HI R41, RZ, 0x18, R41 ;  /* 0x00000018ff297819 */ /* 0x000fe40000011429 */
[----:B------:R-:W-:Y:S02]  /*7320*/  SHF.R.S32.HI R42, RZ, 0x18, R42 ;  /* 0x00000018ff2a7819 */ /* 0x000fe4000001142a */
[----:B------:R-:W-:Y:S01]  /*7330*/  SHF.R.S32.HI R43, RZ, 0x18, R44 ;  /* 0x00000018ff2b7819 */ /* 0x000fe2000001142c */
[----:B------:R-:W1:Y:S01]  /*7340*/  LDTM.x32 R4, tmem[UR4+0x20] ;  /* 0x00002004000479ee */ /* 0x000e6200082c0000 */
[----:B------:R-:W-:Y:S01]  /*7350*/  NOP ;  /* 0x0000000000007918 */ /* 0x000fe20000000000 */
[----:B------:R-:W-:Y:S02]  /*7360*/  IADD3 R80, PT, PT, R80, 0xa0, RZ ;  /* 0x000000a050507810 */ /* 0x000fe40007ffe0ff */
[C---:B------:R-:W-:Y:S02]  /*7370*/  PRMT R69, R45.reuse, 0x8880, RZ ;  /* 0x000088802d457816 */ /* 0x040fe400000000ff */
[----:B------:R-:W-:Y:S02]  /*7380*/  LOP3.LUT R80, R80, 0xfefffff8, RZ, 0xc0, !PT ;  /* 0xfefffff850507812 */ /* 0x000fe400078ec0ff */
[----:B------:R-:W-:Y:S02]  /*7390*/  SHF.L.U32 R68, R45, 0x10, RZ ;  /* 0x000000102d447819 */ /* 0x000fe400000006ff */
[----:B-1----:R1:W-:Y:S01]  /*73a0*/  SYNCS.ARRIVE.TRANS64.RED.A1T0 RZ, [R80+URZ], RZ ;  /* 0x000000ff50ff79a7 */ /* 0x0023e200081004ff */
[----:B------:R-:W-:Y:S02]  /*73b0*/  SHF.R.S32.HI R44, RZ, 0x18, R45 ;  /* 0x00000018ff2c7819 */ /* 0x000fe4000001142d */
[----:B------:R-:W-:Y:S02]  /*73c0*/  PRMT R66, R46, 0x8880, RZ ;  /* 0x000088802e427816 */ /* 0x000fe400000000ff */
[C---:B------:R-:W-:Y:S02]  /*73d0*/  PRMT R60, R47.reuse, 0x8880, RZ ;  /* 0x000088802f3c7816 */ /* 0x040fe400000000ff */
[C---:B------:R-:W-:Y:S02]  /*73e0*/  SHF.L.U32 R59, R47.reuse, 0x10, RZ ;  /* 0x000000102f3b7819 */ /* 0x040fe400000006ff */
[----:B------:R-:W-:Y:S02]  /*73f0*/  SHF.L.U32 R58, R47, 0x8, RZ ;  /* 0x000000082f3a7819 */ /* 0x000fe400000006ff */
[C---:B------:R-:W-:Y:S02]  /*7400*/  PRMT R65, R48.reuse, 0x8880, RZ ;  /* 0x0000888030417816 */ /* 0x040fe400000000ff */
[----:B------:R-:W-:Y:S01]  /*7410*/  SHF.L.U32 R62, R48, 0x8, RZ ;  /* 0x00000008303e7819 */ /* 0x000fe200000006ff */
[C---:B------:R-:W-:Y:S01]  /*7420*/  IMAD R0, R38.reuse, R4, RZ ;  /* 0x0000000426007224 */ /* 0x040fe200078e02ff */
[----:B------:R-:W-:Y:S01]  /*7430*/  SHF.R.S32.HI R4, RZ, 0x18, R68 ;  /* 0x00000018ff047819 */ /* 0x000fe20000011444 */
[C---:B------:R-:W-:Y:S01]  /*7440*/  IMAD R2, R38.reuse, R5, RZ ;  /* 0x0000000526027224 */ /* 0x040fe200078e02ff */
[C---:B------:R-:W-:Y:S01]  /*7450*/  PRMT R57, R49.reuse, 0x8880, RZ ;  /* 0x0000888031397816 */ /* 0x040fe200000000ff */
[C---:B------:R-:W-:Y:S01]  /*7460*/  IMAD R3, R38.reuse, R6, RZ ;  /* 0x0000000626037224 */ /* 0x040fe200078e02ff */
[----:B------:R-:W-:Y:S01]  /*7470*/  SHF.L.U32 R56, R49, 0x10, RZ ;  /* 0x0000001031387819 */ /* 0x000fe200000006ff */
[----:B------:R-:W-:Y:S01]  /*7480*/  IMAD R0, R39, R40, R0 ;  /* 0x0000002827007224 */ /* 0x000fe200078e0200 */
[----:B------:R-:W-:Y:S01]  /*7490*/  MOV R39, R66 ;  /* 0x0000004200277202 */ /* 0x000fe20000000f00 */
[----:B------:R-:W-:Y:S01]  /*74a0*/  IMAD R7, R38, R7, RZ ;  /* 0x0000000726077224 */ /* 0x000fe200078e02ff */
[----:B------:R-:W-:Y:S01]  /*74b0*/  SHF.L.U32 R55, R49, 0x8, RZ ;  /* 0x0000000831377819 */ /* 0x000fe200000006ff */
[-C--:B------:R-:W-:Y:S01]  /*74c0*/  IMAD R2, R41, R40.reuse, R2 ;  /* 0x0000002829027224 */ /* 0x080fe200078e0202 */
[----:B------:R-:W-:Y:S01]  /*74d0*/  SHF.R.S32.HI R41, RZ, 0x18, R48 ;  /* 0x00000018ff297819 */ /* 0x000fe20000011430 */
[-C--:B------:R-:W-:Y:S01]  /*74e0*/  IMAD R3, R42, R40.reuse, R3 ;  /* 0x000000282a037224 */ /* 0x080fe200078e0203 */
[----:B------:R-:W-:Y:S01]  /*74f0*/  SHF.L.U32 R48, R51, 0x8, RZ ;  /* 0x0000000833307819 */ /* 0x000fe200000006ff */
[----:B------:R-:W-:Y:S01]  /*7500*/  IMAD R7, R43, R40, R7 ;  /* 0x000000282b077224 */ /* 0x000fe200078e0207 */
[----:B------:R-:W-:Y:S01]  /*7510*/  SHF.L.U32 R67, R45, 0x8, RZ ;  /* 0x000000082d437819 */ /* 0x000fe200000006ff */
[C---:B------:R-:W-:Y:S01]  /*7520*/  IMAD R8, R38.reuse, R8, RZ ;  /* 0x0000000826087224 */ /* 0x040fe200078e02ff */
[----:B------:R-:W-:Y:S01]  /*7530*/  SHF.R.S32.HI R45, RZ, 0x18, R46 ;  /* 0x00000018ff2d7819 */ /* 0x000fe2000001142e */
[----:B------:R-:W-:Y:S01]  /*7540*/  IMAD R9, R38, R9, RZ ;  /* 0x0000000926097224 */ /* 0x000fe200078e02ff */
[----:B------:R-:W-:Y:S01]  /*7550*/  SHF.L.U32 R61, R46, 0x8, RZ ;  /* 0x000000082e3d7819 */ /* 0x000fe200000006ff */
[C---:B------:R-:W-:Y:S01]  /*7560*/  IMAD R10, R38.reuse, R10, RZ ;  /* 0x0000000a260a7224 */ /* 0x040fe200078e02ff */
[----:B------:R-:W-:Y:S01]  /*7570*/  SHF.R.S32.HI R46, RZ, 0x18, R47 ;  /* 0x00000018ff2e7819 */ /* 0x000fe2000001142f */
[C---:B------:R-:W-:Y:S01]  /*7580*/  IMAD R11, R38.reuse, R11, RZ ;  /* 0x0000000b260b7224 */ /* 0x040fe200078e02ff */
[----:B------:R-:W-:Y:S01]  /*7590*/  SHF.R.S32.HI R42, RZ, 0x18, R49 ;  /* 0x00000018ff2a7819 */ /* 0x000fe20000011431 */
[----:B------:R-:W-:Y:S01]  /*75a0*/  IMAD R6, R38, R15, RZ ;  /* 0x0000000f26067224 */ /* 0x000fe200078e02ff */
[----:B------:R-:W-:Y:S01]  /*75b0*/  PRMT R54, R50, 0x8880, RZ ;  /* 0x0000888032367816 */ /* 0x000fe200000000ff */
[----:B------:R-:W-:Y:S01]  /*75c0*/  IMAD R15, R38, R20, RZ ;  /* 0x00000014260f7224 */ /* 0x000fe200078e02ff */
[----:B------:R-:W-:Y:S01]  /*75d0*/  SHF.L.U32 R52, R50, 0x8, RZ ;  /* 0x0000000832347819 */ /* 0x000fe200000006ff */
[C---:B------:R-:W-:Y:S01]  /*75e0*/  IMAD R20, R38.reuse, R25, RZ ;  /* 0x0000001926147224 */ /* 0x040fe200078e02ff */
[----:B------:R-:W-:Y:S01]  /*75f0*/  SHF.R.S32.HI R43, RZ, 0x18, R50 ;  /* 0x00000018ff2b7819 */ /* 0x000fe20000011432 */
[C---:B------:R-:W-:Y:S01]  /*7600*/  IMAD R25, R38.reuse, R30, RZ ;  /* 0x0000001e26197224 */ /* 0x040fe200078e02ff */
[C---:B------:R-:W-:Y:S01]  /*7610*/  PRMT R50, R51.reuse, 0x8880, RZ ;  /* 0x0000888033327816 */ /* 0x040fe200000000ff */
[C---:B------:R-:W-:Y:S01]  /*7620*/  IMAD R30, R38.reuse, R35, RZ ;  /* 0x00000023261e7224 */ /* 0x040fe200078e02ff */
[----:B------:R-:W-:Y:S02]  /*7630*/  SHF.L.U32 R49, R51, 0x10, RZ ;  /* 0x0000001033317819 */ /* 0x000fe400000006ff */
[----:B------:R-:W-:Y:S02]  /*7640*/  SHF.R.S32.HI R47, RZ, 0x18, R51 ;  /* 0x00000018ff2f7819 */ /* 0x000fe40000011433 */
[----:B------:R-:W-:Y:S01]  /*7650*/  I2IP.S8.S32.SAT R51, R7, R3, RZ ;  /* 0x0000000307337239 */ /* 0x000fe200000014ff */
[----:B------:R-:W-:Y:S01]  /*7660*/  IMAD.MOV.U32 R3, RZ, RZ, R69 ;  /* 0x000000ffff037224 */ /* 0x000fe200078e0045 */
[----:B------:R-:W-:Y:S01]  /*7670*/  SHF.R.S32.HI R5, RZ, 0x18, R67 ;  /* 0x00000018ff057819 */ /* 0x000fe20000011443 */
[----:B------:R-:W-:Y:S01]  /*7680*/  IMAD R7, R38, R16, RZ ;  /* 0x0000001026077224 */ /* 0x000fe200078e02ff */
[----:B------:R-:W-:Y:S01]  /*7690*/  IADD3 R36, PT, PT, R36, 0x1, RZ ;  /* 0x0000000124247810 */ /* 0x000fe20007ffe0ff */
[-C--:B------:R-:W-:Y:S02]  /*76a0*/  IMAD R8, R3, R40.reuse, R8 ;  /* 0x0000002803087224 */ /* 0x080fe400078e0208 */
[-C--:B------:R-:W-:Y:S02]  /*76b0*/  IMAD R9, R4, R40.reuse, R9 ;  /* 0x0000002804097224 */ /* 0x080fe400078e0209 */
[-C--:B------:R-:W-:Y:S02]  /*76c0*/  IMAD R10, R5, R40.reuse, R10 ;  /* 0x00000028050a7224 */ /* 0x080fe400078e020a */
[----:B------:R-:W-:Y:S02]  /*76d0*/  IMAD R11, R44, R40, R11 ;  /* 0x000000282c0b7224 */ /* 0x000fe400078e020b */
[C---:B------:R-:W-:Y:S02]  /*76e0*/  IMAD R3, R38.reuse, R12, RZ ;  /* 0x0000000c26037224 */ /* 0x040fe400078e02ff */
[C---:B------:R-:W-:Y:S01]  /*76f0*/  IMAD R12, R38.reuse, R17, RZ ;  /* 0x00000011260c7224 */ /* 0x040fe200078e02ff */
[----:B------:R-:W-:Y:S01]  /*7700*/  I2IP.S8.S32.SAT R11, R11, R10, RZ ;  /* 0x0000000a0b0b7239 */ /* 0x000fe200000014ff */
[C---:B------:R-:W-:Y:S01]  /*7710*/  IMAD R17, R38.reuse, R22, RZ ;  /* 0x0000001626117224 */ /* 0x040fe200078e02ff */
[----:B------:R-:W-:Y:S01]  /*7720*/  SHF.R.S32.HI R10, RZ, 0x18, R64 ;  /* 0x00000018ff0a7819 */ /* 0x000fe20000011440 */
[C---:B------:R-:W-:Y:S02]  /*7730*/  IMAD R22, R38.reuse, R27, RZ ;  /* 0x0000001b26167224 */ /* 0x040fe400078e02ff */
[----:B------:R-:W-:Y:S01]  /*7740*/  IMAD R27, R38, R32, RZ ;  /* 0x00000020261b7224 */ /* 0x000fe200078e02ff */
[----:B------:R-:W-:Y:S01]  /*7750*/  I2IP.S8.S32.SAT R32, R2, R0, R51 ;  /* 0x0000000002207239 */ /* 0x000fe20000001433 */
[C---:B------:R-:W-:Y:S01]  /*7760*/  IMAD R4, R38.reuse, R13, RZ ;  /* 0x0000000d26047224 */ /* 0x040fe200078e02ff */
[----:B------:R-:W-:Y:S01]  /*7770*/  SHF.R.S32.HI R0, RZ, 0x18, R61 ;  /* 0x00000018ff007819 */ /* 0x000fe2000001143d */
[C---:B------:R-:W-:Y:S01]  /*7780*/  IMAD R5, R38.reuse, R14, RZ ;  /* 0x0000000e26057224 */ /* 0x040fe200078e02ff */
[----:B------:R-:W-:Y:S01]  /*7790*/  MOV R2, R60 ;  /* 0x0000003c00027202 */ /* 0x000fe20000000f00 */
[C---:B------:R-:W-:Y:S02]  /*77a0*/  IMAD R13, R38.reuse, R18, RZ ;  /* 0x00000012260d7224 */ /* 0x040fe400078e02ff */
[----:B------:R-:W-:Y:S02]  /*77b0*/  IMAD R3, R39, R40, R3 ;  /* 0x0000002827037224 */ /* 0x000fe400078e0203 */
[C---:B------:R-:W-:Y:S02]  /*77c0*/  IMAD R18, R38.reuse, R23, RZ ;  /* 0x0000001726127224 */ /* 0x040fe400078e02ff */
[----:B------:R-:W-:Y:S02]  /*77d0*/  IMAD R23, R38, R28, RZ ;  /* 0x0000001c26177224 */ /* 0x000fe400078e02ff */
[----:B------:R-:W-:Y:S02]  /*77e0*/  IMAD R4, R10, R40, R4 ;  /* 0x000000280a047224 */ /* 0x000fe400078e0204 */
[----:B------:R-:W-:Y:S01]  /*77f0*/  IMAD R28, R38, R33, RZ ;  /* 0x00000021261c7224 */ /* 0x000fe200078e02ff */
[----:B------:R-:W-:Y:S01]  /*7800*/  I2IP.S8.S32.SAT R33, R9, R8, R11 ;  /* 0x0000000809217239 */ /* 0x000fe2000000140b */
[-C--:B------:R-:W-:Y:S01]  /*7810*/  IMAD R5, R0, R40.reuse, R5 ;  /* 0x0000002800057224 */ /* 0x080fe200078e0205 */
[----:B------:R-:W-:Y:S01]  /*7820*/  SHF.R.S32.HI R8, RZ, 0x18, R59 ;  /* 0x00000018ff087819 */ /* 0x000fe2000001143b */
[-C--:B------:R-:W-:Y:S01]  /*7830*/  IMAD R6, R45, R40.reuse, R6 ;  /* 0x000000282d067224 */ /* 0x080fe200078e0206 */
[----:B------:R-:W-:Y:S01]  /*7840*/  SHF.R.S32.HI R9, RZ, 0x18, R58 ;  /* 0x00000018ff097819 */ /* 0x000fe2000001143a */
[-C--:B------:R-:W-:Y:S01]  /*7850*/  IMAD R7, R2, R40.reuse, R7 ;  /* 0x0000002802077224 */ /* 0x080fe200078e0207 */
[----:B------:R-:W-:Y:S01]  /*7860*/  MOV R0, R65 ;  /* 0x0000004100007202 */ /* 0x000fe20000000f00 */
[----:B------:R-:W-:Y:S01]  /*7870*/  IMAD R14, R38, R19, RZ ;  /* 0x00000013260e7224 */ /* 0x000fe200078e02ff */
[----:B------:R-:W-:Y:S01]  /*7880*/  I2IP.S8.S32.SAT R5, R6, R5, RZ ;  /* 0x0000000506057239 */ /* 0x000fe200000014ff */
[-C--:B------:R-:W-:Y:S01]  /*7890*/  IMAD R12, R8, R40.reuse, R12 ;  /* 0x00000028080c7224 */ /* 0x080fe200078e020c */
[----:B------:R-:W-:Y:S01]  /*78a0*/  SHF.R.S32.HI R2, RZ, 0x18, R63 ;  /* 0x00000018ff027819 */ /* 0x000fe2000001143f */
[-C--:B------:R-:W-:Y:S01]  /*78b0*/  IMAD R13, R9, R40.reuse, R13 ;  /* 0x00000028090d7224 */ /* 0x080fe200078e020d */
[----:B------:R-:W-:Y:S01]  /*78c0*/  SHF.R.S32.HI R8, RZ, 0x18, R62 ;  /* 0x00000018ff087819 */ /* 0x000fe2000001143e */
[----:B------:R-:W-:Y:S02]  /*78d0*/  IMAD R16, R38, R21, RZ ;  /* 0x0000001526107224 */ /* 0x000fe400078e02ff */
[-C--:B------:R-:W-:Y:S02]  /*78e0*/  IMAD R14, R46, R40.reuse, R14 ;  /* 0x000000282e0e7224 */ /* 0x080fe400078e020e */
[-C--:B------:R-:W-:Y:S02]  /*78f0*/  IMAD R15, R0, R40.reuse, R15 ;  /* 0x00000028000f7224 */ /* 0x080fe400078e020f */
[----:B------:R-:W-:Y:S01]  /*7900*/  IMAD R16, R2, R40, R16 ;  /* 0x0000002802107224 */ /* 0x000fe200078e0210 */
[----:B------:R-:W-:Y:S01]  /*7910*/  I2IP.S8.S32.SAT R13, R14, R13, RZ ;  /* 0x0000000d0e0d7239 */ /* 0x000fe200000014ff */
[C---:B------:R-:W-:Y:S01]  /*7920*/  IMAD R19, R38.reuse, R24, RZ ;  /* 0x0000001826137224 */ /* 0x040fe200078e02ff */
[----:B------:R-:W-:Y:S01]  /*7930*/  SHF.R.S32.HI R2, RZ, 0x18, R56 ;  /* 0x00000018ff027819 */ /* 0x000fe20000011438 */
[----:B------:R-:W-:Y:S01]  /*7940*/  IMAD R24, R38, R29, RZ ;  /* 0x0000001d26187224 */ /* 0x000fe200078e02ff */
[----:B------:R-:W-:Y:S01]  /*7950*/  I2IP.S8.S32.SAT R35, R12, R7, R13 ;  /* 0x000000070c237239 */ /* 0x000fe2000000140d */
[----:B------:R-:W-:Y:S02]  /*7960*/  IMAD R17, R8, R40, R17 ;  /* 0x0000002808117224 */ /* 0x000fe400078e0211 */
[----:B------:R-:W-:Y:S02]  /*7970*/  IMAD.MOV.U32 R0, RZ, RZ, R57 ;  /* 0x000000ffff007224 */ /* 0x000fe400078e0039 */
[----:B------:R-:W-:Y:S01]  /*7980*/  IMAD R29, R38, R34, RZ ;  /* 0x00000022261d7224 */ /* 0x000fe200078e02ff */
[----:B------:R-:W-:Y:S01]  /*7990*/  I2IP.S8.S32.SAT R34, R4, R3, R5 ;  /* 0x0000000304227239 */ /* 0x000fe20000001405 */
[-C--:B------:R-:W-:Y:S01]  /*79a0*/  IMAD R18, R41, R40.reuse, R18 ;  /* 0x0000002829127224 */ /* 0x080fe200078e0212 */
[----:B------:R-:W-:Y:S01]  /*79b0*/  SHF.R.S32.HI R3, RZ, 0x18, R55 ;  /* 0x00000018ff037819 */ /* 0x000fe20000011437 */
[----:B------:R-:W-:Y:S01]  /*79c0*/  IMAD R19, R0, R40, R19 ;  /* 0x0000002800137224 */ /* 0x000fe200078e0213 */
[----:B------:R-:W-:Y:S01]  /*79d0*/  MOV R0, R54 ;  /* 0x0000003600007202 */ /* 0x000fe20000000f00 */
[----:B------:R1:W-:Y:S01]  /*79e0*/  STS.128 [R74+UR44+0x3200], R32 ;  /* 0x003200204a007988 */ /* 0x0003e20008000c2c */
        /* <DEDUP_REMOVED lines=8> */
[----:B------:R-:W-:Y:S01]  /*7a70*/  I2IP.S8.S32.SAT R16, R16, R15, R17 ;  /* 0x0000000f10107239 */ /* 0x000fe20000001411 */
[-C--:B------:R-:W-:Y:S01]  /*7a80*/  IMAD R23, R0, R40.reuse, R23 ;  /* 0x0000002800177224 */ /* 0x080fe200078e0217 */
[----:B------:R-:W-:Y:S01]  /*7a90*/  SHF.R.S32.HI R0, RZ, 0x18, R52 ;  /* 0x00000018ff007819 */ /* 0x000fe20000011434 */
[----:B------:R-:W-:Y:S01]  /*7aa0*/  IMAD R24, R2, R40, R24 ;  /* 0x0000002802187224 */ /* 0x000fe200078e0218 */
[----:B------:R-:W-:Y:S01]  /*7ab0*/  MOV R2, R50 ;  /* 0x0000003200027202 */ /* 0x000fe20000000f00 */
[----:B------:R-:W-:Y:S01]  /*7ac0*/  IMAD R26, R38, R31, RZ ;  /* 0x0000001f261a7224 */ /* 0x000fe200078e02ff */
[----:B------:R-:W-:Y:S01]  /*7ad0*/  I2IP.S8.S32.SAT R17, R22, R21, RZ ;  /* 0x0000001516117239 */ /* 0x000fe200000014ff */
[-C--:B------:R-:W-:Y:S02]  /*7ae0*/  IMAD R25, R0, R40.reuse, R25 ;  /* 0x0000002800197224 */ /* 0x080fe400078e0219 */
[-C--:B------:R-:W-:Y:S01]  /*7af0*/  IMAD R26, R43, R40.reuse, R26 ;  /* 0x000000282b1a7224 */ /* 0x080fe200078e021a */
[----:B------:R-:W-:Y:S01]  /*7b00*/  I2IP.S8.S32.SAT R17, R20, R19, R17 ;  /* 0x0000001314117239 */ /* 0x000fe20000001411 */
[-C--:B------:R-:W-:Y:S02]  /*7b10*/  IMAD R27, R2, R40.reuse, R27 ;  /* 0x00000028021b7224 */ /* 0x080fe400078e021b */
[-C--:B------:R-:W-:Y:S01]  /*7b20*/  IMAD R28, R3, R40.reuse, R28 ;  /* 0x00000028031c7224 */ /* 0x080fe200078e021c */
[----:B------:R-:W-:Y:S01]  /*7b30*/  I2IP.S8.S32.SAT R18, R26, R25, RZ ;  /* 0x000000191a127239 */ /* 0x000fe200000014ff */
[-C--:B------:R-:W-:Y:S02]  /*7b40*/  IMAD R29, R4, R40.reuse, R29 ;  /* 0x00000028041d7224 */ /* 0x080fe400078e021d */
[----:B------:R-:W-:Y:S01]  /*7b50*/  IMAD R30, R47, R40, R30 ;  /* 0x000000282f1e7224 */ /* 0x000fe200078e021e */
[----:B------:R-:W-:Y:S04]  /*7b60*/  I2IP.S8.S32.SAT R18, R24, R23, R18 ;  /* 0x0000001718127239 */ /* 0x000fe80000001412 */
[----:B------:R-:W-:Y:S04]  /*7b70*/  I2IP.S8.S32.SAT R29, R30, R29, RZ ;  /* 0x0000001d1e1d7239 */ /* 0x000fe800000014ff */
[----:B------:R-:W-:Y:S05]  /*7b80*/  I2IP.S8.S32.SAT R19, R28, R27, R29 ;  /* 0x0000001b1c137239 */ /* 0x000fea000000141d */
        /* <DEDUP_REMOVED lines=10> */
[----:B------:R-:W-:Y:S02]  /*7c30*/  UIADD3 UR13, UPT, UPT, UR49, 0x20, URZ ;  /* 0x00000020310d7890 */ /* 0x000fe4000fffe0ff */
[----:B------:R-:W-:Y:S01]  /*7c40*/  UIADD3 UR12, UPT, UPT, UR44, 0x3200, URZ ;  /* 0x000032002c0c7890 */ /* 0x000fe2000fffe0ff */
[----:B------:R-:W-:Y:S01]  /*7c50*/  UMOV UR14, UR50 ;  /* 0x00000032000e7c82 */ /* 0x000fe20008000000 */
[----:B------:R-:W-:Y:S01]  /*7c60*/  UMOV UR15, UR36 ;  /* 0x00000024000f7c82 */ /* 0x000fe20008000000 */
[----:B------:R-:W-:Y:S02]  /*7c70*/  UIADD3 UR9, UPT, UPT, UR49, 0x60, URZ ;  /* 0x0000006031097890 */ /* 0x000fe4000fffe0ff */
[----:B------:R-:W-:Y:S01]  /*7c80*/  UIADD3 UR8, UPT, UPT, UR44, 0x3a00, URZ ;  /* 0x00003a002c087890 */ /* 0x000fe2000fffe0ff */
[----:B------:R-:W-:Y:S01]  /*7c90*/  UMOV UR10, UR50 ;  /* 0x00000032000a7c82 */ /* 0x000fe20008000000 */
[----:B------:R-:W-:Y:S01]  /*7ca0*/  UMOV UR11, UR36 ;  /* 0x00000024000b7c82 */ /* 0x000fe20008000000 */
[----:B--2---:R-:W-:Y:S04]  /*7cb0*/  UIADD3 UR4, UP0, UPT, UR6, 0x680, URZ ;  /* 0x0000068006047890 */ /* 0x004fe8000ff1e0ff */
[----:B------:R-:W-:Y:S09]  /*7cc0*/  UIADD3.X UR5, UPT, UPT, URZ, UR7, URZ, UP0, !UPT ;  /* 0x00000007ff057290 */ /* 0x000ff200087fe4ff */
[----:B------:R2:W-:Y:S01]  /*7cd0*/  UTMASTG.3D [UR12], [UR4] ;  /* 0x0000000c040073b5 */ /* 0x0005e20008010000 */
[----:B------:R2:W-:Y:S01]  /*7ce0*/  UTMASTG.3D [UR8], [UR4] ;  /* 0x00000008040073b5 */ /* 0x0005e20008010000 */
[----:B------:R0:W-:Y:S01]  /*7cf0*/  UTMACMDFLUSH ;  /* 0x00000000000079b7 */ /* 0x0001e20000000000 */
[----:B--2---:R-:W-:Y:S04]  /*7d00*/  DEPBAR.LE SB0, 0x1 ;  /* 0x000080400000791a */ /* 0x004fe80000000000 */
.L_x_120:
[----:B------:R-:W-:Y:S05]  /*7d10*/  BSYNC.RECONVERGENT B0 ;  /* 0x0000000000007941 */ /* 0x000fea0003800200 */
.L_x_119:
[----:B------:R-:W-:Y:S01]  /*7d20*/  R2UR UR4, R78 ;  /* 0x000000004e0472ca */ /* 0x000fe200000e0000 */
[----:B------:R-:W-:Y:S01]  /*7d30*/  BAR.SYNC.DEFER_BLOCKING 0x1, 0x80 ;  /* 0x0042000000007b1d */ /* 0x000fe20000010000 */
[----:B------:R-:W-:Y:S01]  /*7d40*/  ISETP.NE.AND P0, PT, R81, 0x2, PT ;  /* 0x000000025100780c */ /* 0x000fe20003f05270 */
[----:B------:R-:W-:Y:S01]  /*7d50*/  UISETP.NE.AND UP0, UPT, UR45, URZ, UPT ;  /* 0x000000ff2d00728c */ /* 0x000fe2000bf05270 */
[----:B------:R-:W-:Y:S01]  /*7d60*/  ISETP.NE.AND P1, PT, R36, 0x4, PT ;  /* 0x000000042400780c */ /* 0x000fe20003f25270 */
[----:B------:R-:W-:Y:S01]  /*7d70*/  UIADD3 UR24, UPT, UPT, UR37, UR63, URZ ;  /* 0x0000003f25187290 */ /* 0x000fe2000fffe0ff */
[----:B------:R-:W-:Y:S02]  /*7d80*/  SEL R2, RZ, 0x1, P0 ;  /* 0x00000001ff027807 */ /* 0x000fe40000000000 */
[----:B------:R-:W-:Y:S02]  /*7d90*/  SEL R0, RZ, 0x1, P1 ;  /* 0x00000001ff007807 */ /* 0x000fe40000800000 */
[----:B------:R-:W-:Y:S02]  /*7da0*/  LOP3.LUT R84, R84, R2, RZ, 0x3c, !PT ;  /* 0x0000000254547212 */ /* 0x000fe400078e3cff */
[----:B------:R-:W-:Y:S01]  /*7db0*/  LOP3.LUT R85, R85, R0, RZ, 0x3c, !PT ;  /* 0x0000000055557212 */ /* 0x000fe200078e3cff */
[----:B------:R-:W-:Y:S01]  /*7dc0*/  UIADD3 UR20, UPT, UPT, UR38, UR4, URZ ;  /* 0x0000000426147290 */ /* 0x000fe2000fffe0ff */
[----:B------:R-:W-:Y:S02]  /*7dd0*/  SEL R81, R81, RZ, P0 ;  /* 0x000000ff51517207 */ /* 0x000fe40000000000 */
[----:B------:R-:W-:Y:S01]  /*7de0*/  SEL R36, R36, RZ, P1 ;  /* 0x000000ff24247207 */ /* 0x000fe20000800000 */
[----:B------:R-:W-:Y:S01]  /*7df0*/  UMOV UR36, UR59 ;  /* 0x0000003b00247c82 */ /* 0x000fe20008000000 */
[----:B------:R-:W-:Y:S07]  /*7e00*/  BRA.U UP0, `(.L_x_121) ;  /* 0xffffffd5005c7547 */ /* 0x000fee000b83ffff */
[----:B------:R-:W-:Y:S05]  /*7e10*/  EXIT ;  /* 0x000000000000794d */ /* 0x000fea0003800000 */
.L_x_24:
[----:B--2---:R2:W3:Y:S02]  /*7e20*/  SYNCS.PHASECHK.TRANS64.TRYWAIT P0, [R0+URZ+0xd0], R2 ;  /* 0x0000d002000075a7 */ /* 0x0044e400080011ff */
[----:B---3--:R-:W-:Y:S05]  /*7e30*/  @!P0 NANOSLEEP.SYNCS 0x989680 ;  /* 0x009896800000895d */ /* 0x008fea0003900000 */
[----:B------:R-:W3:Y:S02]  /*7e40*/  @!P0 SYNCS.PHASECHK.TRANS64 P0, [R0+URZ+0xd0], R2 ;  /* 0x0000d002000085a7 */ /* 0x000ee400080010ff */
[----:B---3--:R-:W-:Y:S05]  /*7e50*/  @!P0 BRA `(.L_x_24) ;  /* 0xfffffffc00f08947 */ /* 0x008fea000383ffff */
[----:B------:R-:W-:Y:S05]  /*7e60*/  BRA `(.L_x_122) ;  /* 0xffffff9800d47947 */ /* 0x000fea000383ffff */
.L_x_27:
[----:B-1----:R-:W-:-:S07]  /*7e70*/  MOV R0, UR33 ;  /* 0x0000002100007c02 */ /* 0x002fce0008000f00 */
.L_x_123:
[----:B-1----:R1:W2:Y:S02]  /*7e80*/  SYNCS.PHASECHK.TRANS64.TRYWAIT P0, [R0+URZ+0x18], R3 ;  /* 0x00001803000075a7 */ /* 0x0022a400080011ff */
[----:B--2---:R-:W-:Y:S05]  /*7e90*/  @!P0 NANOSLEEP.SYNCS 0x989680 ;  /* 0x009896800000895d */ /* 0x004fea0003900000 */
[----:B------:R-:W2:Y:S02]  /*7ea0*/  @!P0 SYNCS.PHASECHK.TRANS64 P0, [R0+URZ+0x18], R3 ;  /* 0x00001803000085a7 */ /* 0x000ea400080010ff */
[----:B--2---:R-:W-:Y:S05]  /*7eb0*/  @!P0 BRA `(.L_x_123) ;  /* 0xfffffffc00f08947 */ /* 0x004fea000383ffff */
[----:B------:R-:W-:Y:S05]  /*7ec0*/  BRA `(.L_x_26) ;  /* 0xffffff9c002c7947 */ /* 0x000fea000383ffff */
.L_x_34:
[----:B-1----:R-:W-:-:S07]  /*7ed0*/  MOV R0, UR17 ;  /* 0x0000001100007c02 */ /* 0x002fce0008000f00 */
.L_x_124:
[----:B-1----:R1:W2:Y:S02]  /*7ee0*/  SYNCS.PHASECHK.TRANS64.TRYWAIT P0, [R0+URZ+0x18], R3 ;  /* 0x00001803000075a7 */ /* 0x0022a400080011ff */
[----:B--2---:R-:W-:Y:S05]  /*7ef0*/  @!P0 NANOSLEEP.SYNCS 0x989680 ;  /* 0x009896800000895d */ /* 0x004fea0003900000 */
[----:B------:R-:W2:Y:S02]  /*7f00*/  @!P0 SYNCS.PHASECHK.TRANS64 P0, [R0+URZ+0x18], R3 ;  /* 0x00001803000085a7 */ /* 0x000ea400080010ff */
[----:B--2---:R-:W-:Y:S05]  /*7f10*/  @!P0 BRA `(.L_x_124) ;  /* 0xfffffffc00f08947 */ /* 0x004fea000383ffff */
[----:B------:R-:W-:Y:S05]  /*7f20*/  BRA `(.L_x_33) ;  /* 0xffffff9c00ec7947 */ /* 0x000fea000383ffff */
.L_x_39:
[----:B-1----:R1:W2:Y:S02]  /*7f30*/  SYNCS.PHASECHK.TRANS64.TRYWAIT P0, [R3+URZ+0x60], R0 ;  /* 0x00006000030075a7 */ /* 0x0022a400080011ff */
[----:B--2---:R-:W-:Y:S05]  /*7f40*/  @!P0 NANOSLEEP.SYNCS 0x989680 ;  /* 0x009896800000895d */ /* 0x004fea0003900000 */
[----:B------:R-:W2:Y:S02]  /*7f50*/  @!P0 SYNCS.PHASECHK.TRANS64 P0, [R3+URZ+0x60], R0 ;  /* 0x00006000030085a7 */ /* 0x000ea400080010ff */
[----:B--2---:R-:W-:Y:S05]  /*7f60*/  @!P0 BRA `(.L_x_39) ;  /* 0xfffffffc00f08947 */ /* 0x004fea000383ffff */
[----:B------:R-:W-:Y:S05]  /*7f70*/  BRA `(.L_x_125) ;  /* 0xffffffa000947947 */ /* 0x000fea000383ffff */
.L_x_43:
[----:B------:R-:W-:-:S07]  /*7f80*/  MOV R0, UR4 ;  /* 0x0000000400007c02 */ /* 0x000fce0008000f00 */
.L_x_126:
[----:B-1----:R1:W2:Y:S02]  /*7f90*/  SYNCS.PHASECHK.TRANS64.TRYWAIT P0, [R0+URZ], R2 ;  /* 0x00000002000075a7 */ /* 0x0022a400080011ff */
[----:B--2---:R-:W-:Y:S05]  /*7fa0*/  @!P0 NANOSLEEP.SYNCS 0x989680 ;  /* 0x009896800000895d */ /* 0x004fea0003900000 */
[----:B------:R-:W2:Y:S02]  /*7fb0*/  @!P0 SYNCS.PHASECHK.TRANS64 P0, [R0+URZ], R2 ;  /* 0x00000002000085a7 */ /* 0x000ea400080010ff */
[----:B--2---:R-:W-:Y:S05]  /*7fc0*/  @!P0 BRA `(.L_x_126) ;  /* 0xfffffffc00f08947 */ /* 0x004fea000383ffff */
[----:B------:R-:W-:Y:S05]  /*7fd0*/  BRA `(.L_x_127) ;  /* 0xffffffa8003c7947 */ /* 0x000fea000383ffff */
.L_x_44:
[----:B------:R-:W-:-:S07]  /*7fe0*/  MOV R0, UR5 ;  /* 0x0000000500007c02 */ /* 0x000fce0008000f00 */
.L_x_128:
[----:B-1----:R1:W2:Y:S02]  /*7ff0*/  SYNCS.PHASECHK.TRANS64.TRYWAIT P0, [R0+URZ], R2 ;  /* 0x00000002000075a7 */ /* 0x0022a400080011ff */
[----:B--2---:R-:W-:Y:S05]  /*8000*/  @!P0 NANOSLEEP.SYNCS 0x989680 ;  /* 0x009896800000895d */ /* 0x004fea0003900000 */
[----:B------:R-:W2:Y:S02]  /*8010*/  @!P0 SYNCS.PHASECHK.TRANS64 P0, [R0+URZ], R2 ;  /* 0x00000002000085a7 */ /* 0x000ea400080010ff */
[----:B--2---:R-:W-:Y:S05]  /*8020*/  @!P0 BRA `(.L_x_128) ;  /* 0xfffffffc00f08947 */ /* 0x004fea000383ffff */
[----:B------:R-:W-:Y:S05]  /*8030*/  BRA `(.L_x_129) ;  /* 0xffffffa800487947 */ /* 0x000fea000383ffff */
.L_x_47:
[----:B-1----:R1:W2:Y:S02]  /*8040*/  SYNCS.PHASECHK.TRANS64.TRYWAIT P0, [R2+URZ+0xc0], R4 ;  /* 0x0000c004020075a7 */ /* 0x0022a400080011ff */
[----:B--2---:R-:W-:Y:S05]  /*8050*/  @!P0 NANOSLEEP.SYNCS 0x989680 ;  /* 0x009896800000895d */ /* 0x004fea0003900000 */
[----:B------:R-:W2:Y:S02]  /*8060*/  @!P0 SYNCS.PHASECHK.TRANS64 P0, [R2+URZ+0xc0], R4 ;  /* 0x0000c004020085a7 */ /* 0x000ea400080010ff */
[----:B--2---:R-:W-:Y:S05]  /*8070*/  @!P0 BRA `(.L_x_47) ;  /* 0xfffffffc00f08947 */ /* 0x004fea000383ffff */
[----:B------:R-:W-:Y:S05]  /*8080*/  BRA `(.L_x_130) ;  /* 0xffffffa800a47947 */ /* 0x000fea000383ffff */
.L_x_48:
[----:B------:R-:W-:-:S07]  /*8090*/  MOV R2, UR4 ;  /* 0x0000000400027c02 */ /* 0x000fce0008000f00 */
.L_x_131:
[----:B-1----:R1:W2:Y:S02]  /*80a0*/  SYNCS.PHASECHK.TRANS64.TRYWAIT P0, [R2+URZ+0x70], R5 ;  /* 0x00007005020075a7 */ /* 0x0022a400080011ff */
[----:B--2---:R-:W-:Y:S05]  /*80b0*/  @!P0 NANOSLEEP.SYNCS 0x989680 ;  /* 0x009896800000895d */ /* 0x004fea0003900000 */
[----:B------:R-:W2:Y:S02]  /*80c0*/  @!P0 SYNCS.PHASECHK.TRANS64 P0, [R2+URZ+0x70], R5 ;  /* 0x00007005020085a7 */ /* 0x000ea400080010ff */
[----:B--2---:R-:W-:Y:S05]  /*80d0*/  @!P0 BRA `(.L_x_131) ;  /* 0xfffffffc00f08947 */ /* 0x004fea000383ffff */
[----:B------:R-:W-:Y:S05]  /*80e0*/  BRA `(.L_x_132) ;  /* 0xffffffa800b47947 */ /* 0x000fea000383ffff */
.L_x_49:
[----:B-1----:R1:W2:Y:S02]  /*80f0*/  SYNCS.PHASECHK.TRANS64.TRYWAIT P1, [R2+URZ+0x60], R4 ;  /* 0x00006004020075a7 */ /* 0x0022a400080211ff */
[----:B--2---:R-:W-:Y:S05]  /*8100*/  @!P1 NANOSLEEP.SYNCS 0x989680 ;  /* 0x009896800000995d */ /* 0x004fea0003900000 */
[----:B------:R-:W2:Y:S02]  /*8110*/  @!P1 SYNCS.PHASECHK.TRANS64 P1, [R2+URZ+0x60], R4 ;  /* 0x00006004020095a7 */ /* 0x000ea400080210ff */
[----:B--2---:R-:W-:Y:S05]  /*8120*/  @!P1 BRA `(.L_x_49) ;  /* 0xfffffffc00f09947 */ /* 0x004fea000383ffff */
[----:B------:R-:W-:Y:S05]  /*8130*/  BRA `(.L_x_133) ;  /* 0xffffffa800e47947 */ /* 0x000fea000383ffff */
.L_x_52:
[----:B------:R-:W-:-:S07]  /*8140*/  MOV R0, UR4 ;  /* 0x0000000400007c02 */ /* 0x000fce0008000f00 */
.L_x_134:
[----:B-1----:R1:W2:Y:S02]  /*8150*/  SYNCS.PHASECHK.TRANS64.TRYWAIT P0, [R0+URZ+0x70], R2 ;  /* 0x00007002000075a7 */ /* 0x0022a400080011ff */
[----:B--2---:R-:W-:Y:S05]  /*8160*/  @!P0 NANOSLEEP.SYNCS 0x989680 ;  /* 0x009896800000895d */ /* 0x004fea0003900000 */
[----:B------:R-:W2:Y:S02]  /*8170*/  @!P0 SYNCS.PHASECHK.TRANS64 P0, [R0+URZ+0x70], R2 ;  /* 0x00007002000085a7 */ /* 0x000ea400080010ff */
[----:B--2---:R-:W-:Y:S05]  /*8180*/  @!P0 BRA `(.L_x_134) ;  /* 0xfffffffc00f08947 */ /* 0x004fea000383ffff */
[----:B------:R-:W-:Y:S05]  /*8190*/  BRA `(.L_x_51) ;  /* 0xffffffac00387947 */ /* 0x000fea000383ffff */
.L_x_61:
[----:B-1----:R-:W-:-:S04]  /*81a0*/  MOV R5, UR5 ;  /* 0x0000000500057c02 */ /* 0x002fc80008000f00 */
[----:B------:R1:W2:Y:S03]  /*81b0*/  SYNCS.PHASECHK.TRANS64.TRYWAIT P0, [R5+URZ+0x8], R6 ;  /* 0x00000806050075a7 */ /* 0x0002a600080011ff */
[----:B--2---:R-:W-:Y:S05]  /*81c0*/  @!P0 NANOSLEEP.SYNCS 0x989680 ;  /* 0x009896800000895d */ /* 0x004fea0003900000 */
[----:B------:R-:W2:Y:S02]  /*81d0*/  @!P0 SYNCS.PHASECHK.TRANS64 P0, [R5+URZ+0x8], R6 ;  /* 0x00000806050085a7 */ /* 0x000ea400080010ff */
[----:B--2---:R-:W-:Y:S05]  /*81e0*/  @!P0 BRA `(.L_x_61) ;  /* 0xfffffffc00ec8947 */ /* 0x004fea000383ffff */
[----:B------:R-:W-:Y:S05]  /*81f0*/  BRA `(.L_x_60) ;  /* 0xffffffac00ec7947 */ /* 0x000fea000383ffff */
.L_x_63:
[----:B------:R-:W-:Y:S01]  /*8200*/  BSSY B0, `(.L_x_135) ;  /* 0x0000006000007945 */ /* 0x000fe20003800000 */
[----:B------:R-:W-:-:S07]  /*8210*/  MOV R15, 0xffffffff ;  /* 0xffffffff000f7802 */ /* 0x000fce0000000f00 */
[----:B-1---5:R-:W-:Y:S05]  /*8220*/  WARPSYNC.COLLECTIVE R15, `(.L_x_136) ;  /* 0x000000000f0c7348 */ /* 0x022fea0003c00000 */
[----:B------:R-:W-:Y:S02]  /*8230*/  ELECT P6, UR79, PT ;  /* 0x00000000004f782f */ /* 0x000fe400038c0000 */
[----:B------:R-:W-:Y:S01]  /*8240*/  MOV R14, UR79 ;  /* 0x0000004f000e7c02 */ /* 0x000fe20008000f00 */
[----:B-1---5:R-:W-:Y:S10]  /*8250*/  ENDCOLLECTIVE ;  /* 0x000000000000791b */ /* 0x022ff40003800000 */
.L_x_136:
[----:B------:R-:W-:Y:S05]  /*8260*/  BSYNC B0 ;  /* 0x0000000000007941 */ /* 0x000fea0003800000 */
.L_x_135:
[----:B------:R-:W-:Y:S05]  /*8270*/  BRA `(.L_x_137) ;  /* 0xffffffb0001c7947 */ /* 0x000fea000383ffff */
.L_x_65:
[----:B-1----:R-:W-:-:S04]  /*8280*/  MOV R0, UR5 ;  /* 0x0000000500007c02 */ /* 0x002fc80008000f00 */
[----:B------:R1:W2:Y:S03]  /*8290*/  SYNCS.PHASECHK.TRANS64.TRYWAIT P0, [R0+URZ+0x8], R4 ;  /* 0x00000804000075a7 */ /* 0x0002a600080011ff */
[----:B--2---:R-:W-:Y:S05]  /*82a0*/  @!P0 NANOSLEEP.SYNCS 0x989680 ;  /* 0x009896800000895d */ /* 0x004fea0003900000 */
[----:B------:R-:W2:Y:S02]  /*82b0*/  @!P0 SYNCS.PHASECHK.TRANS64 P0, [R0+URZ+0x8], R4 ;  /* 0x00000804000085a7 */ /* 0x000ea400080010ff */
[----:B--2---:R-:W-:Y:S05]  /*82c0*/  @!P0 BRA `(.L_x_65) ;  /* 0xfffffffc00ec8947 */ /* 0x004fea000383ffff */
[----:B------:R-:W-:Y:S05]  /*82d0*/  BRA `(.L_x_64) ;  /* 0xffffffb000207947 */ /* 0x000fea000383ffff */
.L_x_66:
[----:B-1----:R1:W2:Y:S02]  /*82e0*/  SYNCS.PHASECHK.TRANS64.TRYWAIT P0, [R0+URZ+0x60], R4 ;  /* 0x00006004000075a7 */ /* 0x0022a400080011ff */
[----:B--2---:R-:W-:Y:S05]  /*82f0*/  @!P0 NANOSLEEP.SYNCS 0x989680 ;  /* 0x009896800000895d */ /* 0x004fea0003900000 */
[----:B------:R-:W2:Y:S02]  /*8300*/  @!P0 SYNCS.PHASECHK.TRANS64 P0, [R0+URZ+0x60], R4 ;  /* 0x00006004000085a7 */ /* 0x000ea400080010ff */
[----:B--2---:R-:W-:Y:S05]  /*8310*/  @!P0 BRA `(.L_x_66) ;  /* 0xfffffffc00f08947 */ /* 0x004fea000383ffff */
[----:B------:R-:W-:Y:S05]  /*8320*/  BRA `(.L_x_138) ;  /* 0xffffffb000fc7947 */ /* 0x000fea000383ffff */
.L_x_68:
[----:B------:R-:W-:-:S07]  /*8330*/  MOV R0, UR23 ;  /* 0x0000001700007c02 */ /* 0x000fce0008000f00 */
.L_x_139:
[----:B-1----:R1:W2:Y:S02]  /*8340*/  SYNCS.PHASECHK.TRANS64.TRYWAIT P0, [R0+URZ+0xa0], R4 ;  /* 0x0000a004000075a7 */ /* 0x0022a400080011ff */
[----:B--2---:R-:W-:Y:S05]  /*8350*/  @!P0 NANOSLEEP.SYNCS 0x989680 ;  /* 0x009896800000895d */ /* 0x004fea0003900000 */
[----:B------:R-:W2:Y:S02]  /*8360*/  @!P0 SYNCS.PHASECHK.TRANS64 P0, [R0+URZ+0xa0], R4 ;  /* 0x0000a004000085a7 */ /* 0x000ea400080010ff */
[----:B--2---:R-:W-:Y:S05]  /*8370*/  @!P0 BRA `(.L_x_139) ;  /* 0xfffffffc00f08947 */ /* 0x004fea000383ffff */
[----:B------:R-:W-:Y:S05]  /*8380*/  BRA `(.L_x_140) ;  /* 0xffffffb400487947 */ /* 0x000fea000383ffff */
.L_x_71:
[----:B------:R-:W-:Y:S07]  /*8390*/  MOV R0, UR5 ;  /* 0x0000000500007c02 */ /* 0x000fee0008000f00 */
.L_x_141:
[----:B-1----:R1:W2:Y:S02]  /*83a0*/  SYNCS.PHASECHK.TRANS64.TRYWAIT P0, [R0+URZ], R4 ;  /* 0x00000004000075a7 */ /* 0x0022a400080011ff */
[----:B--2---:R-:W-:Y:S05]  /*83b0*/  @!P0 NANOSLEEP.SYNCS 0x989680 ;  /* 0x009896800000895d */ /* 0x004fea0003900000 */
[----:B------:R-:W2:Y:S02]  /*83c0*/  @!P0 SYNCS.PHASECHK.TRANS64 P0, [R0+URZ], R4 ;  /* 0x00000004000085a7 */ /* 0x000ea400080010ff */
[----:B--2---:R-:W-:Y:S05]  /*83d0*/  @!P0 BRA `(.L_x_141) ;  /* 0xfffffffc00f08947 */ /* 0x004fea000383ffff */
[----:B------:R-:W-:Y:S05]  /*83e0*/  BRA `(.L_x_70) ;  /* 0xffffffb4005c7947 */ /* 0x000fea000383ffff */
.L_x_75:
[----:B-1----:R-:W-:-:S07]  /*83f0*/  MOV R0, UR4 ;  /* 0x0000000400007c02 */ /* 0x002fce0008000f00 */
.L_x_142:
[----:B-1----:R1:W2:Y:S02]  /*8400*/  SYNCS.PHASECHK.TRANS64.TRYWAIT P0, [R0+URZ], R2 ;  /* 0x00000002000075a7 */ /* 0x0022a400080011ff */
[----:B--2---:R-:W-:Y:S05]  /*8410*/  @!P0 NANOSLEEP.SYNCS 0x989680 ;  /* 0x009896800000895d */ /* 0x004fea0003900000 */
[----:B------:R-:W2:Y:S02]  /*8420*/  @!P0 SYNCS.PHASECHK.TRANS64 P0, [R0+URZ], R2 ;  /* 0x00000002000085a7 */ /* 0x000ea400080010ff */
[----:B--2---:R-:W-:Y:S05]  /*8430*/  @!P0 BRA `(.L_x_142) ;  /* 0xfffffffc00f08947 */ /* 0x004fea000383ffff */
[----:B------:R-:W-:Y:S05]  /*8440*/  BRA `(.L_x_143) ;  /* 0xffffffb800287947 */ /* 0x000fea000383ffff */
.L_x_76:
[----:B------:R-:W-:-:S07]  /*8450*/  MOV R0, UR5 ;  /* 0x0000000500007c02 */ /* 0x000fce0008000f00 */
.L_x_144:
[----:B-1----:R1:W2:Y:S02]  /*8460*/  SYNCS.PHASECHK.TRANS64.TRYWAIT P0, [R0+URZ], R3 ;  /* 0x00000003000075a7 */ /* 0x0022a400080011ff */
[----:B--2---:R-:W-:Y:S05]  /*8470*/  @!P0 NANOSLEEP.SYNCS 0x989680 ;  /* 0x009896800000895d */ /* 0x004fea0003900000 */
[----:B------:R-:W2:Y:S02]  /*8480*/  @!P0 SYNCS.PHASECHK.TRANS64 P0, [R0+URZ], R3 ;  /* 0x00000003000085a7 */ /* 0x000ea400080010ff */
[----:B--2---:R-:W-:Y:S05]  /*8490*/  @!P0 BRA `(.L_x_144) ;  /* 0xfffffffc00f08947 */ /* 0x004fea000383ffff */
[----:B------:R-:W-:Y:S05]  /*84a0*/  BRA `(.L_x_145) ;  /* 0xffffffb800347947 */ /* 0x000fea000383ffff */
.L_x_77:
[----:B------:R-:W-:-:S07]  /*84b0*/  MOV R0, UR5 ;  /* 0x0000000500007c02 */ /* 0x000fce0008000f00 */
.L_x_146:
[----:B-1----:R1:W2:Y:S02]  /*84c0*/  SYNCS.PHASECHK.TRANS64.TRYWAIT P0, [R0+URZ], R3 ;  /* 0x00000003000075a7 */ /* 0x0022a400080011ff */
[----:B--2---:R-:W-:Y:S05]  /*84d0*/  @!P0 NANOSLEEP.SYNCS 0x989680 ;  /* 0x009896800000895d */ /* 0x004fea0003900000 */
[----:B------:R-:W2:Y:S02]  /*84e0*/  @!P0 SYNCS.PHASECHK.TRANS64 P0, [R0+URZ], R3 ;  /* 0x00000003000085a7 */ /* 0x000ea400080010ff */
[----:B--2---:R-:W-:Y:S05]  /*84f0*/  @!P0 BRA `(.L_x_146) ;  /* 0xfffffffc00f08947 */ /* 0x004fea000383ffff */
[----:B------:R-:W-:Y:S05]  /*8500*/  BRA `(.L_x_147) ;  /* 0xffffffb800407947 */ /* 0x000fea000383ffff */
.L_x_80:
[----:B------:R-:W-:-:S07]  /*8510*/  MOV R0, UR17 ;  /* 0x0000001100007c02 */ /* 0x000fce0008000f00 */
.L_x_148:
[----:B-1----:R1:W2:Y:S02]  /*8520*/  SYNCS.PHASECHK.TRANS64.TRYWAIT P1, [R0+URZ+0xe0], R2 ;  /* 0x0000e002000075a7 */ /* 0x0022a400080211ff */
[----:B--2---:R-:W-:Y:S05]  /*8530*/  @!P1 NANOSLEEP.SYNCS 0x989680 ;  /* 0x009896800000995d */ /* 0x004fea0003900000 */
[----:B------:R-:W2:Y:S02]  /*8540*/  @!P1 SYNCS.PHASECHK.TRANS64 P1, [R0+URZ+0xe0], R2 ;  /* 0x0000e002000095a7 */ /* 0x000ea400080210ff */
[----:B--2---:R-:W-:Y:S05]  /*8550*/  @!P1 BRA `(.L_x_148) ;  /* 0xfffffffc00f09947 */ /* 0x004fea000383ffff */
[----:B------:R-:W-:Y:S05]  /*8560*/  BRA `(.L_x_149) ;  /* 0xffffffb8008c7947 */ /* 0x000fea000383ffff */
.L_x_85:
[----:B--2---:R2:W3:Y:S02]  /*8570*/  SYNCS.PHASECHK.TRANS64.TRYWAIT P0, [R12+URZ+0x60], R0 ;  /* 0x000060000c0075a7 */ /* 0x0044e400080011ff */
[----:B---3--:R-:W-:Y:S05]  /*8580*/  @!P0 NANOSLEEP.SYNCS 0x989680 ;  /* 0x009896800000895d */ /* 0x008fea0003900000 */
[----:B------:R-:W3:Y:S02]  /*8590*/  @!P0 SYNCS.PHASECHK.TRANS64 P0, [R12+URZ+0x60], R0 ;  /* 0x000060000c0085a7 */ /* 0x000ee400080010ff */
[----:B---3--:R-:W-:Y:S05]  /*85a0*/  @!P0 BRA `(.L_x_85) ;  /* 0xfffffffc00f08947 */ /* 0x008fea000383ffff */
[----:B------:R-:W-:Y:S05]  /*85b0*/  BRA `(.L_x_150) ;  /* 0xffffffbc00ac7947 */ /* 0x000fea000383ffff */
.L_x_88:
[----:B-1----:R-:W-:Y:S07]  /*85c0*/  MOV R0, UR21 ;  /* 0x0000001500007c02 */ /* 0x002fee0008000f00 */
.L_x_151:
[----:B-1----:R1:W2:Y:S02]  /*85d0*/  SYNCS.PHASECHK.TRANS64.TRYWAIT P2, [R0+URZ+0x58], R6 ;  /* 0x00005806000075a7 */ /* 0x0022a400080411ff */
[----:B--2---:R-:W-:Y:S05]  /*85e0*/  @!P2 NANOSLEEP.SYNCS 0x989680 ;  /* 0x009896800000a95d */ /* 0x004fea0003900000 */
[----:B------:R-:W2:Y:S02]  /*85f0*/  @!P2 SYNCS.PHASECHK.TRANS64 P2, [R0+URZ+0x58], R6 ;  /* 0x000058060000a5a7 */ /* 0x000ea400080410ff */
[----:B--2---:R-:W-:Y:S05]  /*8600*/  @!P2 BRA `(.L_x_151) ;  /* 0xfffffffc00f0a947 */ /* 0x004fea000383ffff */
[----:B------:R-:W-:Y:S05]  /*8610*/  BRA `(.L_x_87) ;  /* 0xffffffc400147947 */ /* 0x000fea000383ffff */
.L_x_91:
[----:B------:R-:W-:Y:S07]  /*8620*/  MOV R0, UR21 ;  /* 0x0000001500007c02 */ /* 0x000fee0008000f00 */
.L_x_152:
[----:B-1----:R1:W2:Y:S02]  /*8630*/  SYNCS.PHASECHK.TRANS64.TRYWAIT P0, [R0+URZ+0x40], R9 ;  /* 0x00004009000075a7 */ /* 0x0022a400080011ff */
[----:B--2---:R-:W-:Y:S05]  /*8640*/  @!P0 NANOSLEEP.SYNCS 0x989680 ;  /* 0x009896800000895d */ /* 0x004fea0003900000 */
[----:B------:R-:W2:Y:S02]  /*8650*/  @!P0 SYNCS.PHASECHK.TRANS64 P0, [R0+URZ+0x40], R9 ;  /* 0x00004009000085a7 */ /* 0x000ea400080010ff */
[----:B--2---:R-:W-:Y:S05]  /*8660*/  @!P0 BRA `(.L_x_152) ;  /* 0xfffffffc00f08947 */ /* 0x004fea000383ffff */
[----:B------:R-:W-:Y:S05]  /*8670*/  BRA `(.L_x_153) ;  /* 0xffffffc400707947 */ /* 0x000fea000383ffff */
.L_x_92:
[----:B------:R-:W-:Y:S07]  /*8680*/  MOV R0, UR21 ;  /* 0x0000001500007c02 */ /* 0x000fee0008000f00 */
.L_x_154:
[----:B-1----:R1:W2:Y:S02]  /*8690*/  SYNCS.PHASECHK.TRANS64.TRYWAIT P0, [R0+URZ+0x48], R9 ;  /* 0x00004809000075a7 */ /* 0x0022a400080011ff */
[----:B--2---:R-:W-:Y:S05]  /*86a0*/  @!P0 NANOSLEEP.SYNCS 0x989680 ;  /* 0x009896800000895d */ /* 0x004fea0003900000 */
[----:B------:R-:W2:Y:S02]  /*86b0*/  @!P0 SYNCS.PHASECHK.TRANS64 P0, [R0+URZ+0x48], R9 ;  /* 0x00004809000085a7 */ /* 0x000ea400080010ff */
[----:B--2---:R-:W-:Y:S05]  /*86c0*/  @!P0 BRA `(.L_x_154) ;  /* 0xfffffffc00f08947 */ /* 0x004fea000383ffff */
[----:B------:R-:W-:Y:S05]  /*86d0*/  BRA `(.L_x_155) ;  /* 0xffffffc400c87947 */ /* 0x000fea000383ffff */
.L_x_94:
[----:B------:R-:W-:-:S07]  /*86e0*/  MOV R0, UR21 ;  /* 0x0000001500007c02 */ /* 0x000fce0008000f00 */
.L_x_156:
[----:B-1----:R1:W3:Y:S02]  /*86f0*/  SYNCS.PHASECHK.TRANS64.TRYWAIT P0, [R0+URZ+0x40], R2 ;  /* 0x00004002000075a7 */ /* 0x0022e400080011ff */
[----:B---3--:R-:W-:Y:S05]  /*8700*/  @!P0 NANOSLEEP.SYNCS 0x989680 ;  /* 0x009896800000895d */ /* 0x008fea0003900000 */
[----:B------:R-:W3:Y:S02]  /*8710*/  @!P0 SYNCS.PHASECHK.TRANS64 P0, [R0+URZ+0x40], R2 ;  /* 0x00004002000085a7 */ /* 0x000ee400080010ff */
[----:B---3--:R-:W-:Y:S05]  /*8720*/  @!P0 BRA `(.L_x_156) ;  /* 0xfffffffc00f08947 */ /* 0x008fea000383ffff */
[----:B------:R-:W-:Y:S05]  /*8730*/  BRA `(.L_x_157) ;  /* 0xffffffc800547947 */ /* 0x000fea000383ffff */
.L_x_96:
[----:B-1----:R1:W2:Y:S02]  /*8740*/  SYNCS.PHASECHK.TRANS64.TRYWAIT P0, [R3+URZ+0x60], R0 ;  /* 0x00006000030075a7 */ /* 0x0022a400080011ff */
[----:B--2---:R-:W-:Y:S05]  /*8750*/  @!P0 NANOSLEEP.SYNCS 0x989680 ;  /* 0x009896800000895d */ /* 0x004fea0003900000 */
[----:B------:R-:W2:Y:S02]  /*8760*/  @!P0 SYNCS.PHASECHK.TRANS64 P0, [R3+URZ+0x60], R0 ;  /* 0x00006000030085a7 */ /* 0x000ea400080010ff */
[----:B--2---:R-:W-:Y:S05]  /*8770*/  @!P0 BRA `(.L_x_96) ;  /* 0xfffffffc00f08947 */ /* 0x004fea000383ffff */
[----:B------:R-:W-:Y:S05]  /*8780*/  BRA `(.L_x_158) ;  /* 0xffffffcc00107947 */ /* 0x000fea000383ffff */
.L_x_107:
[----:B-1----:R1:W2:Y:S02]  /*8790*/  SYNCS.PHASECHK.TRANS64.TRYWAIT P1, [R4+URZ+0x30], R0 ;  /* 0x00003000040075a7 */ /* 0x0022a400080211ff */
[----:B--2---:R-:W-:Y:S05]  /*87a0*/  @!P1 NANOSLEEP.SYNCS 0x989680 ;  /* 0x009896800000995d */ /* 0x004fea0003900000 */
[----:B------:R-:W2:Y:S02]  /*87b0*/  @!P1 SYNCS.PHASECHK.TRANS64 P1, [R4+URZ+0x30], R0 ;  /* 0x00003000040095a7 */ /* 0x000ea400080210ff */
[----:B--2---:R-:W-:Y:S05]  /*87c0*/  @!P1 BRA `(.L_x_107) ;  /* 0xfffffffc00f09947 */ /* 0x004fea000383ffff */
[----:B------:R-:W-:Y:S05]  /*87d0*/  BRA `(.L_x_106) ;  /* 0xffffffd800787947 */ /* 0x000fea000383ffff */
.L_x_109:
[----:B-1----:R1:W2:Y:S02]  /*87e0*/  SYNCS.PHASECHK.TRANS64.TRYWAIT P0, [R80+URZ+0x80], R5 ;  /* 0x00008005500075a7 */ /* 0x0022a400080011ff */
[----:B--2---:R-:W-:Y:S05]  /*87f0*/  @!P0 NANOSLEEP.SYNCS 0x989680 ;  /* 0x009896800000895d */ /* 0x004fea0003900000 */
[----:B------:R-:W2:Y:S02]  /*8800*/  @!P0 SYNCS.PHASECHK.TRANS64 P0, [R80+URZ+0x80], R5 ;  /* 0x00008005500085a7 */ /* 0x000ea400080010ff */
[----:B--2---:R-:W-:Y:S05]  /*8810*/  @!P0 BRA `(.L_x_109) ;  /* 0xfffffffc00f08947 */ /* 0x004fea000383ffff */
[----:B------:R-:W-:Y:S05]  /*8820*/  BRA `(.L_x_108) ;  /* 0xffffffd800cc7947 */ /* 0x000fea000383ffff */
.L_x_117:
[----:B--2---:R2:W3:Y:S02]  /*8830*/  SYNCS.PHASECHK.TRANS64.TRYWAIT P0, [R3+URZ+0x30], R0 ;  /* 0x00003000030075a7 */ /* 0x0044e400080011ff */
[----:B---3--:R-:W-:Y:S05]  /*8840*/  @!P0 NANOSLEEP.SYNCS 0x989680 ;  /* 0x009896800000895d */ /* 0x008fea0003900000 */
[----:B------:R-:W3:Y:S02]  /*8850*/  @!P0 SYNCS.PHASECHK.TRANS64 P0, [R3+URZ+0x30], R0 ;  /* 0x00003000030085a7 */ /* 0x000ee400080010ff */
[----:B---3--:R-:W-:Y:S05]  /*8860*/  @!P0 BRA `(.L_x_117) ;  /* 0xfffffffc00f08947 */ /* 0x008fea000383ffff */
[----:B------:R-:W-:Y:S05]  /*8870*/  BRA `(.L_x_116) ;  /* 0xffffffe400d87947 */ /* 0x000fea000383ffff */
        .weak           $__internal_0_$__cuda_sm10x_tcgen05_guardrail_trap_col_being_dealloced_not_returned_by_alloc
        .type           $__internal_0_$__cuda_sm10x_tcgen05_guardrail_trap_col_being_dealloced_not_returned_by_alloc,@function
        .size           $__internal_0_$__cuda_sm10x_tcgen05_guardrail_trap_col_being_dealloced_not_returned_by_alloc,($__internal_1_$__cuda_sm10x_tcgen05_guardrail_trap_phase_invalid_during_alloc - $__internal_0_$__cuda_sm10x_tcgen05_guardrail_trap_col_being_dealloced_not_returned_by_alloc)
$__internal_0_$__cuda_sm10x_tcgen05_guardrail_trap_col_being_dealloced_not_returned_by_alloc:
[----:B------:R-:W-:Y:S05]  /*8880*/  BPT.TRAP 0x1 ;  /* 0x000000040000795c */ /* 0x000fea0000300000 */
[----:B------:R-:W-:-:S04]  /*8890*/  HFMA2 R3, -RZ, RZ, 0, 0 ;  /* 0x00000000ff037431 */ /* 0x000fc800000001ff */
[----:B------:R-:W-:Y:S05]  /*88a0*/  RET.REL.NODEC R2 `(_ZN7cutlass13device_kernelINS_4gemm6kernel13GemmUniversalIN4cute5tupleIJiiiiEEENS1_10collective13CollectiveMmaINS1_35MainloopSm100TmaUmmaWarpSpecializedILi3ELi2ELi4ENS5_IJNS4_1CILi2EEESB_NSA_ILi1EEEEEEEENS5_IJNSA_ILi128EEESF_NSA_ILi64EEEEEEaNS5_IJlSC_lEEEaSI_NS4_8TiledMMAINS4_8MMA_AtomIJNS4_21SM100_MMA_S8_2x1SM_SSIaaiLi128ELi128ELNS4_4UMMA5MajorE0ELSN_0ELNSM_8SaturateE0EEEEEENS4_6LayoutINS5_IJSC_SC_SC_EEENS5_IJNSA_ILi0EEEST_ST_EEEEENS5_IJNS4_10UnderscoreESW_SW_EEEEENS4_28SM100_TMA_2SM_LOAD_MULTICASTENS4_14ComposedLayoutINS4_7SwizzleILi2ELi4ELi3EEENS4_18smem_ptr_flag_bitsILi8EEENSR_INS5_IJNSA_ILi8EEESG_EEENS5_IJSG_SC_EEEEEEEvNS4_8identityENS4_18SM100_TMA_2SM_LOADES19_vS1A_EENS_8epilogue10collective18CollectiveEpilogueINS1D_23Sm100TmaWarpSpecializedILi2ELi2ELi32ELb0ELb0EEEJNS5_IJSG_SF_SG_EEENS5_IJNSR_ISG_SC_EENSR_INS5_IJNSA_ILi32EEESB_EEENS5_IJSC_SG_EEEEEEEEaSI_aSI_NS1D_6fusion15FusionCallbacksIS1H_NS1P_17LinearCombinationIaiaiLNS_15FloatRoundStyleE2EEES1I_S1O_JEEENS4_5SM1004TMEM4LOAD26SM100_TMEM_LOAD_32dp32b32xENS4_13SM90_TMA_LOADENS10_INS11_ILi1ELi4ELi3EEES14_NSR_INS5_IJS15_S1K_EEENS5_IJS1K_SC_EEEEEEENS4_39AutoVectorizingCopyWithAssumedAlignmentILi128EEENS4_14SM90_TMA_STOREES24_S26_S26_EEEvvEEEEvNT_6ParamsE) ;  /* 0xffffff7402d47950 */ /* 0x000fea0003c3ffff */
        .weak           $__internal_1_$__cuda_sm10x_tcgen05_guardrail_trap_phase_invalid_during_alloc
        .type           $__internal_1_$__cuda_sm10x_tcgen05_guardrail_trap_phase_invalid_during_alloc,@function
        .size           $__internal_1_$__cuda_sm10x_tcgen05_guardrail_trap_phase_invalid_during_alloc,($__internal_2_$__cuda_sm10x_tcgen05_guardrail_trap_unallocated_columns_being_dealloced - $__internal_1_$__cuda_sm10x_tcgen05_guardrail_trap_phase_invalid_during_alloc)
$__internal_1_$__cuda_sm10x_tcgen05_guardrail_trap_phase_invalid_during_alloc:
[----:B------:R-:W-:Y:S05]  /*88b0*/  BPT.TRAP 0x1 ;  /* 0x000000040000795c */ /* 0x000fea0000300000 */
[----:B------:R-:W-:-:S04]  /*88c0*/  MOV R5, 0x0 ;  /* 0x0000000000057802 */ /* 0x000fc80000000f00 */
[----:B------:R-:W-:Y:S05]  /*88d0*/  RET.REL.NODEC R4 `(_ZN7cutlass13device_kernelINS_4gemm6kernel13GemmUniversalIN4cute5tupleIJiiiiEEENS1_10collective13CollectiveMmaINS1_35MainloopSm100TmaUmmaWarpSpecializedILi3ELi2ELi4ENS5_IJNS4_1CILi2EEESB_NSA_ILi1EEEEEEEENS5_IJNSA_ILi128EEESF_NSA_ILi64EEEEEEaNS5_IJlSC_lEEEaSI_NS4_8TiledMMAINS4_8MMA_AtomIJNS4_21SM100_MMA_S8_2x1SM_SSIaaiLi128ELi128ELNS4_4UMMA5MajorE0ELSN_0ELNSM_8SaturateE0EEEEEENS4_6LayoutINS5_IJSC_SC_SC_EEENS5_IJNSA_ILi0EEEST_ST_EEEEENS5_IJNS4_10UnderscoreESW_SW_EEEEENS4_28SM100_TMA_2SM_LOAD_MULTICASTENS4_14ComposedLayoutINS4_7SwizzleILi2ELi4ELi3EEENS4_18smem_ptr_flag_bitsILi8EEENSR_INS5_IJNSA_ILi8EEESG_EEENS5_IJSG_SC_EEEEEEEvNS4_8identityENS4_18SM100_TMA_2SM_LOADES19_vS1A_EENS_8epilogue10collective18CollectiveEpilogueINS1D_23Sm100TmaWarpSpecializedILi2ELi2ELi32ELb0ELb0EEEJNS5_IJSG_SF_SG_EEENS5_IJNSR_ISG_SC_EENSR_INS5_IJNSA_ILi32EEESB_EEENS5_IJSC_SG_EEEEEEEEaSI_aSI_NS1D_6fusion15FusionCallbacksIS1H_NS1P_17LinearCombinationIaiaiLNS_15FloatRoundStyleE2EEES1I_S1O_JEEENS4_5SM1004TMEM4LOAD26SM100_TMEM_LOAD_32dp32b32xENS4_13SM90_TMA_LOADENS10_INS11_ILi1ELi4ELi3EEES14_NSR_INS5_IJS15_S1K_EEENS5_IJS1K_SC_EEEEEEENS4_39AutoVectorizingCopyWithAssumedAlignmentILi128EEENS4_14SM90_TMA_STOREES24_S26_S26_EEEvvEEEEvNT_6ParamsE) ;  /* 0xffffff7404c87950 */ /* 0x000fea0003c3ffff */
        .weak           $__internal_2_$__cuda_sm10x_tcgen05_guardrail_trap_unallocated_columns_being_dealloced
        .type           $__internal_2_$__cuda_sm10x_tcgen05_guardrail_trap_unallocated_columns_being_dealloced,@function
        .size           $__internal_2_$__cuda_sm10x_tcgen05_guardrail_trap_unallocated_columns_being_dealloced,(.L_x_160 - $__internal_2_$__cuda_sm10x_tcgen05_guardrail_trap_unallocated_columns_being_dealloced)
$__internal_2_$__cuda_sm10x_tcgen05_guardrail_trap_unallocated_columns_being_dealloced:
[----:B------:R-:W-:Y:S05]  /*88e0*/  BPT.TRAP 0x1 ;  /* 0x000000040000795c */ /* 0x000fea0000300000 */
[----:B------:R-:W-:-:S04]  /*88f0*/  HFMA2 R3, -RZ, RZ, 0, 0 ;  /* 0x00000000ff037431 */ /* 0x000fc800000001ff */
[----:B------:R-:W-:Y:S05]  /*8900*/  RET.REL.NODEC R2 `(_ZN7cutlass13device_kernelINS_4gemm6kernel13GemmUniversalIN4cute5tupleIJiiiiEEENS1_10collective13CollectiveMmaINS1_35MainloopSm100TmaUmmaWarpSpecializedILi3ELi2ELi4ENS5_IJNS4_1CILi2EEESB_NSA_ILi1EEEEEEEENS5_IJNSA_ILi128EEESF_NSA_ILi64EEEEEEaNS5_IJlSC_lEEEaSI_NS4_8TiledMMAINS4_8MMA_AtomIJNS4_21SM100_MMA_S8_2x1SM_SSIaaiLi128ELi128ELNS4_4UMMA5MajorE0ELSN_0ELNSM_8SaturateE0EEEEEENS4_6LayoutINS5_IJSC_SC_SC_EEENS5_IJNSA_ILi0EEEST_ST_EEEEENS5_IJNS4_10UnderscoreESW_SW_EEEEENS4_28SM100_TMA_2SM_LOAD_MULTICASTENS4_14ComposedLayoutINS4_7SwizzleILi2ELi4ELi3EEENS4_18smem_ptr_flag_bitsILi8EEENSR_INS5_IJNSA_ILi8EEESG_EEENS5_IJSG_SC_EEEEEEEvNS4_8identityENS4_18SM100_TMA_2SM_LOADES19_vS1A_EENS_8epilogue10collective18CollectiveEpilogueINS1D_23Sm100TmaWarpSpecializedILi2ELi2ELi32ELb0ELb0EEEJNS5_IJSG_SF_SG_EEENS5_IJNSR_ISG_SC_EENSR_INS5_IJNSA_ILi32EEESB_EEENS5_IJSC_SG_EEEEEEEEaSI_aSI_NS1D_6fusion15FusionCallbacksIS1H_NS1P_17LinearCombinationIaiaiLNS_15FloatRoundStyleE2EEES1I_S1O_JEEENS4_5SM1004TMEM4LOAD26SM100_TMEM_LOAD_32dp32b32xENS4_13SM90_TMA_LOADENS10_INS11_ILi1ELi4ELi3EEES14_NSR_INS5_IJS15_S1K_EEENS5_IJS1K_SC_EEEEEEENS4_39AutoVectorizingCopyWithAssumedAlignmentILi128EEENS4_14SM90_TMA_STOREES24_S26_S26_EEEvvEEEEvNT_6ParamsE) ;  /* 0xffffff7402bc7950 */ /* 0x000fea0003c3ffff */
.L_x_159:
[----:B------:R-:W-:-:S00]  /*8910*/  BRA `(.L_x_159) ;  /* 0xfffffffc00fc7947 */ /* 0x000fc0000383ffff */
[----:B------:R-:W-:-:S00]  /*8920*/  NOP ;  /* 0x0000000000007918 */ /* 0x000fc00000000000 */
        /* <DEDUP_REMOVED lines=13> */
.L_x_160:


//--------------------- .nv.global.init           --------------------------
	.section	.nv.global.init,"aw",@progbits
.nv.global.init:
	.type		$str$27,@object
	.size		$str$27,($str$28 - $str$27)
$str$27:
        /*0000*/ 	.byte	0x28, 0x61, 0x64, 0x64, 0x72, 0x65, 0x73, 0x73, 0x20, 0x26, 0x20, 0x6d, 0x61, 0x73, 0x6b, 0x29
        /*0010*/ 	.byte	0x20, 0x3d, 0x3d, 0x20, 0x30, 0x00
	.type		$str$28,@object
	.size		$str$28,($str$26 - $str$28)
$str$28:
        /*0016*/ 	.byte	0x2f, 0x74, 0x6d, 0x70, 0x2f, 0x63, 0x75, 0x74, 0x6c, 0x61, 0x73, 0x73, 0x5f, 0x73, 0x77, 0x65
        /*0026*/ 	.byte	0x65, 0x70, 0x5f, 0x73, 0x72, 0x63, 0x2f, 0x69, 0x6e, 0x63, 0x6c, 0x75, 0x64, 0x65, 0x2f, 0x63
        /*0036*/ 	.byte	0x75, 0x74, 0x65, 0x2f, 0x70, 0x6f, 0x69, 0x6e, 0x74, 0x65, 0x72, 0x5f, 0x66, 0x6c, 0x61, 0x67
        /*0046*/ 	.byte	0x67, 0x65, 0x64, 0x2e, 0x68, 0x70, 0x70, 0x00
	.type		$str$26,@object
	.size		$str$26,($str$25 - $str$26)
$str$26:
        /*004e*/ 	.byte	0x2f, 0x74, 0x6d, 0x70, 0x2f, 0x63, 0x75, 0x74, 0x6c, 0x61, 0x73, 0x73, 0x5f, 0x73, 0x77, 0x65
        /*005e*/ 	.byte	0x65, 0x70, 0x5f, 0x73, 0x72, 0x63, 0x2f, 0x69, 0x6e, 0x63, 0x6c, 0x75, 0x64, 0x65, 0x2f, 0x63
        /*006e*/ 	.byte	0x75, 0x74, 0x65, 0x2f, 0x61, 0x74, 0x6f, 0x6d, 0x2f, 0x63, 0x6f, 0x70, 0x79, 0x5f, 0x74, 0x72
        /*007e*/ 	.byte	0x61, 0x69, 0x74, 0x73, 0x5f, 0x73, 0x6d, 0x31, 0x30, 0x30, 0x2e, 0x68, 0x70, 0x70, 0x00
	.type		$str$25,@object
	.size		$str$25,(__unnamed_1 - $str$25)
$str$25:
        /*008d*/ 	.byte	0x28, 0x28, 0x75, 0x69, 0x6e, 0x74, 0x33, 0x32, 0x5f, 0x74, 0x28, 0x74, 0x68, 0x72, 0x65, 0x61
        /*009d*/ 	.byte	0x64, 0x49, 0x64, 0x78, 0x2e, 0x78, 0x29, 0x20, 0x2f, 0x20, 0x33, 0x32, 0x29, 0x20, 0x25, 0x20
        /*00ad*/ 	.byte	0x34, 0x29, 0x20, 0x3d, 0x3d, 0x20, 0x28, 0x28, 0x28, 0x74, 0x6d, 0x65, 0x6d, 0x5f, 0x61, 0x64
        /*00bd*/ 	.byte	0x64, 0x72, 0x20, 0x3e, 0x3e, 0x20, 0x31, 0x36, 0x29, 0x20, 0x2f, 0x20, 0x33, 0x32, 0x29, 0x20
        /*00cd*/ 	.byte	0x25, 0x20, 0x34, 0x29, 0x00
	.type		__unnamed_1,@object
	.size		__unnamed_1,(__unnamed_2 - __unnamed_1)
__unnamed_1:
        /*00d2*/ 	.byte	0x61, 0x75, 0x74, 0x6f, 0x20, 0x63, 0x75, 0x74, 0x65, 0x3a, 0x3a, 0x61, 0x73, 0x5f, 0x70, 0x6f
        /* <DEDUP_REMOVED lines=24> */
        /*0262*/ 	.byte	0x3e, 0x3e, 0x5d, 0x00
	.type		__unnamed_2,@object
	.size		__unnamed_2,(.L_2 - __unnamed_2)
__unnamed_2:
        /* <DEDUP_REMOVED lines=41> */
.L_2:


//--------------------- .nv.shared._ZN7cutlass13device_kernelINS_4gemm6kernel13GemmUniversalIN4cute5tupleIJiiiiEEENS1_10collective13CollectiveMmaINS1_35MainloopSm100TmaUmmaWarpSpecializedILi3ELi2ELi4ENS5_IJNS4_1CILi2EEESB_NSA_ILi1EEEEEEEENS5_IJNSA_ILi128EEESF_NSA_ILi64EEEEEEaNS5_IJlSC_lEEEaSI_NS4_8TiledMMAINS4_8MMA_AtomIJNS4_21SM100_MMA_S8_2x1SM_SSIaaiLi128ELi128ELNS4_4UMMA5MajorE0ELSN_0ELNSM_8SaturateE0EEEEEENS4_6LayoutINS5_IJSC_SC_SC_EEENS5_IJNSA_ILi0EEEST_ST_EEEEENS5_IJNS4_10UnderscoreESW_SW_EEEEENS4_28SM100_TMA_2SM_LOAD_MULTICASTENS4_14ComposedLayoutINS4_7SwizzleILi2ELi4ELi3EEENS4_18smem_ptr_flag_bitsILi8EEENSR_INS5_IJNSA_ILi8EEESG_EEENS5_IJSG_SC_EEEEEEEvNS4_8identityENS4_18SM100_TMA_2SM_LOADES19_vS1A_EENS_8epilogue10collective18CollectiveEpilogueINS1D_23Sm100TmaWarpSpecializedILi2ELi2ELi32ELb0ELb0EEEJNS5_IJSG_SF_SG_EEENS5_IJNSR_ISG_SC_EENSR_INS5_IJNSA_ILi32EEESB_EEENS5_IJSC_SG_EEEEEEEEaSI_aSI_NS1D_6fusion15FusionCallbacksIS1H_NS1P_17LinearCombinationIaiaiLNS_15FloatRoundStyleE2EEES1I_S1O_JEEENS4_5SM1004TMEM4LOAD26SM100_TMEM_LOAD_32dp32b32xENS4_13SM90_TMA_LOADENS10_INS11_ILi1ELi4ELi3EEES14_NSR_INS5_IJS15_S1K_EEENS5_IJS1K_SC_EEEEEEENS4_39AutoVectorizingCopyWithAssumedAlignmentILi128EEENS4_14SM90_TMA_STOREES24_S26_S26_EEEvvEEEEvNT_6ParamsE --------------------------
	.section	.nv.shared._ZN7cutlass13device_kernelINS_4gemm6kernel13GemmUniversalIN4cute5tupleIJiiiiEEENS1_10collective13CollectiveMmaINS1_35MainloopSm100TmaUmmaWarpSpecializedILi3ELi2ELi4ENS5_IJNS4_1CILi2EEESB_NSA_ILi1EEEEEEEENS5_IJNSA_ILi128EEESF_NSA_ILi64EEEEEEaNS5_IJlSC_lEEEaSI_NS4_8TiledMMAINS4_8MMA_AtomIJNS4_21SM100_MMA_S8_2x1SM_SSIaaiLi128ELi128ELNS4_4UMMA5MajorE0ELSN_0ELNSM_8SaturateE0EEEEEENS4_6LayoutINS5_IJSC_SC_SC_EEENS5_IJNSA_ILi0EEEST_ST_EEEEENS5_IJNS4_10UnderscoreESW_SW_EEEEENS4_28SM100_TMA_2SM_LOAD_MULTICASTENS4_14ComposedLayoutINS4_7SwizzleILi2ELi4ELi3EEENS4_18smem_ptr_flag_bitsILi8EEENSR_INS5_IJNSA_ILi8EEESG_EEENS5_IJSG_SC_EEEEEEEvNS4_8identityENS4_18SM100_TMA_2SM_LOADES19_vS1A_EENS_8epilogue10collective18CollectiveEpilogueINS1D_23Sm100TmaWarpSpecializedILi2ELi2ELi32ELb0ELb0EEEJNS5_IJSG_SF_SG_EEENS5_IJNSR_ISG_SC_EENSR_INS5_IJNSA_ILi32EEESB_EEENS5_IJSC_SG_EEEEEEEEaSI_aSI_NS1D_6fusion15FusionCallbacksIS1H_NS1P_17LinearCombinationIaiaiLNS_15FloatRoundStyleE2EEES1I_S1O_JEEENS4_5SM1004TMEM4LOAD26SM100_TMEM_LOAD_32dp32b32xENS4_13SM90_TMA_LOADENS10_INS11_ILi1ELi4ELi3EEES14_NSR_INS5_IJS15_S1K_EEENS5_IJS1K_SC_EEEEEEENS4_39AutoVectorizingCopyWithAssumedAlignmentILi128EEENS4_14SM90_TMA_STOREES24_S26_S26_EEEvvEEEEvNT_6ParamsE,"aw",@nobits
	.sectionflags	@""
	.align	16
	.zero		1024


//--------------------- .nv.shared.reserved.0     --------------------------
	.section	.nv.shared.reserved.0,"aw",@nobits
	.weak		__nv_reservedSMEM_offset_0_alias
	.size		__nv_reservedSMEM_offset_0_alias, 0, 64
	.other		__nv_reservedSMEM_offset_0_alias,@"STO_CUDA_RESERVED_SHARED STV_DEFAULT"
__nv_reservedSMEM_offset_0_alias:
	.zero		0
.nv.shared.reserved.0:
	.zero		64
	.weak		__nv_reservedSMEM_tcgen05_partition
	.type		__nv_reservedSMEM_tcgen05_partition,@object
	.size		__nv_reservedSMEM_tcgen05_partition,(.L_0 - __nv_reservedSMEM_tcgen05_partition)
__nv_reservedSMEM_tcgen05_partition:
	.zero		32
.L_0:


//--------------------- .nv.global                --------------------------
	.section	.nv.global,"aw",@nobits
.nv.global:
	.type		_ZN40_INTERNAL_2f64bd05_4_k_cu_c680387f_103934cute1_E,@object
	.size		_ZN40_INTERNAL_2f64bd05_4_k_cu_c680387f_103934cute1_E,(_ZN40_INTERNAL_2f64bd05_4_k_cu_c680387f_103934cuda3std3__45__cpo6cbeginE - _ZN40_INTERNAL_2f64bd05_4_k_cu_c680387f_103934cute1_E)
_ZN40_INTERNAL_2f64bd05_4_k_cu_c680387f_103934cute1_E:
	.zero		1
	.type		_ZN40_INTERNAL_2f64bd05_4_k_cu_c680387f_103934cuda3std3__45__cpo6cbeginE,@object
	.size		_ZN40_INTERNAL_2f64bd05_4_k_cu_c680387f_103934cuda3std3__45__cpo6cbeginE,(_ZN40_INTERNAL_2f64bd05_4_k_cu_c680387f_103934cuda3std3__48in_placeE - _ZN40_INTERNAL_2f64bd05_4_k_cu_c680387f_103934cuda3std3__45__cpo6cbeginE)
_ZN40_INTERNAL_2f64bd05_4_k_cu_c680387f_103934cuda3std3__45__cpo6cbeginE:
	.zero		1
	.type		_ZN40_INTERNAL_2f64bd05_4_k_cu_c680387f_103934cuda3std3__48in_placeE,@object
	.size		_ZN40_INTERNAL_2f64bd05_4_k_cu_c680387f_103934cuda3std3__48in_placeE,(_ZN40_INTERNAL_2f64bd05_4_k_cu_c680387f_103934cuda3std6ranges3__45__cpo9iter_moveE - _ZN40_INTERNAL_2f64bd05_4_k_cu_c680387f_103934cuda3std3__48in_placeE)
_ZN40_INTERNAL_2f64bd05_4_k_cu_c680387f_103934cuda3std3__48in_placeE:
	.zero		1
	.type		_ZN40_INTERNAL_2f64bd05_4_k_cu_c680387f_103934cuda3std6ranges3__45__cpo9iter_moveE,@object
	.size		_ZN40_INTERNAL_2f64bd05_4_k_cu_c680387f_103934cuda3std6ranges3__45__cpo9iter_moveE,(_ZN40_INTERNAL_2f64bd05_4_k_cu_c680387f_103934cuda3std3__45__cpo5beginE - _ZN40_INTERNAL_2f64bd05_4_k_cu_c680387f_103934cuda3std6ranges3__45__cpo9iter_moveE)
_ZN40_INTERNAL_2f64bd05_4_k_cu_c680387f_103934cuda3std6ranges3__45__cpo9iter_moveE:
	.zero		1
	.type		_ZN40_INTERNAL_2f64bd05_4_k_cu_c680387f_103934cuda3std3__45__cpo5beginE,@object
	.size		_ZN40_INTERNAL_2f64bd05_4_k_cu_c680387f_103934cuda3std3__45__cpo5beginE,(_ZN40_INTERNAL_2f64bd05_4_k_cu_c680387f_103934cuda3std3__442_GLOBAL__N__2f64bd05_4_k_cu_c680387f_103936ignoreE - _ZN40_INTERNAL_2f64bd05_4_k_cu_c680387f_103934cuda3std3__45__cpo5beginE)
_ZN40_INTERNAL_2f64bd05_4_k_cu_c680387f_103934cuda3std3__45__cpo5beginE:
	.zero		1
	.type		_ZN40_INTERNAL_2f64bd05_4_k_cu_c680387f_103934cuda3std3__442_GLOBAL__N__2f64bd05_4_k_cu_c680387f_103936ignoreE,@object
	.size		_ZN40_INTERNAL_2f64bd05_4_k_cu_c680387f_103934cuda3std3__442_GLOBAL__N__2f64bd05_4_k_cu_c680387f_103936ignoreE,(_ZN40_INTERNAL_2f64bd05_4_k_cu_c680387f_103934cute7productE - _ZN40_INTERNAL_2f64bd05_4_k_cu_c680387f_103934cuda3std3__442_GLOBAL__N__2f64bd05_4_k_cu_c680387f_103936ignoreE)
_ZN40_INTERNAL_2f64bd05_4_k_cu_c680387f_103934cuda3std3__442_GLOBAL__N__2f64bd05_4_k_cu_c680387f_103936ignoreE:
	.zero		1
	.type		_ZN40_INTERNAL_2f64bd05_4_k_cu_c680387f_103934cute7productE,@object
	.size		_ZN40_INTERNAL_2f64bd05_4_k_cu_c680387f_103934cute7productE,(_ZN40_INTERNAL_2f64bd05_4_k_cu_c680387f_103934cuda3std3__45__cpo3endE - _ZN40_INTERNAL_2f64bd05_4_k_cu_c680387f_103934cute7productE)
_ZN40_INTERNAL_2f64bd05_4_k_cu_c680387f_103934cute7productE:
	.zero		1
	.type		_ZN40_INTERNAL_2f64bd05_4_k_cu_c680387f_103934cuda3std3__45__cpo3endE,@object
	.size		_ZN40_INTERNAL_2f64bd05_4_k_cu_c680387f_103934cuda3std3__45__cpo3endE,(_ZN40_INTERNAL_2f64bd05_4_k_cu_c680387f_103934cuda3std3__419piecewise_constructE - _ZN40_INTERNAL_2f64bd05_4_k_cu_c680387f_103934cuda3std3__45__cpo3endE)
_ZN40_INTERNAL_2f64bd05_4_k_cu_c680387f_103934cuda3std3__45__cpo3endE:
	.zero		1
	.type		_ZN40_INTERNAL_2f64bd05_4_k_cu_c680387f_103934cuda3std3__419piecewise_constructE,@object
	.size		_ZN40_INTERNAL_2f64bd05_4_k_cu_c680387f_103934cuda3std3__419piecewise_constructE,(_ZN40_INTERNAL_2f64bd05_4_k_cu_c680387f_103934cuda3std3__45__cpo4cendE - _ZN40_INTERNAL_2f64bd05_4_k_cu_c680387f_103934cuda3std3__419piecewise_constructE)
_ZN40_INTERNAL_2f64bd05_4_k_cu_c680387f_103934cuda3std3__419piecewise_constructE:
	.zero		1
	.type		_ZN40_INTERNAL_2f64bd05_4_k_cu_c680387f_103934cuda3std3__45__cpo4cendE,@object
	.size		_ZN40_INTERNAL_2f64bd05_4_k_cu_c680387f_103934cuda3std3__45__cpo4cendE,(_ZN40_INTERNAL_2f64bd05_4_k_cu_c680387f_103934cuda3std6ranges3__45__cpo4swapE - _ZN40_INTERNAL_2f64bd05_4_k_cu_c680387f_103934cuda3std3__45__cpo4cendE)
_ZN40_INTERNAL_2f64bd05_4_k_cu_c680387f_103934cuda3std3__45__cpo4cendE:
	.zero		1
	.type		_ZN40_INTERNAL_2f64bd05_4_k_cu_c680387f_103934cuda3std6ranges3__45__cpo4swapE,@object
	.size		_ZN40_INTERNAL_2f64bd05_4_k_cu_c680387f_103934cuda3std6ranges3__45__cpo4swapE,(.L_10 - _ZN40_INTERNAL_2f64bd05_4_k_cu_c680387f_103934cuda3std6ranges3__45__cpo4swapE)
_ZN40_INTERNAL_2f64bd05_4_k_cu_c680387f_103934cuda3std6ranges3__45__cpo4swapE:
	.zero		1
.L_10:


//--------------------- .nv.constant0._ZN7cutlass13device_kernelINS_4gemm6kernel13GemmUniversalIN4cute5tupleIJiiiiEEENS1_10collective13CollectiveMmaINS1_35MainloopSm100TmaUmmaWarpSpecializedILi3ELi2ELi4ENS5_IJNS4_1CILi2EEESB_NSA_ILi1EEEEEEEENS5_IJNSA_ILi128EEESF_NSA_ILi64EEEEEEaNS5_IJlSC_lEEEaSI_NS4_8TiledMMAINS4_8MMA_AtomIJNS4_21SM100_MMA_S8_2x1SM_SSIaaiLi128ELi128ELNS4_4UMMA5MajorE0ELSN_0ELNSM_8SaturateE0EEEEEENS4_6LayoutINS5_IJSC_SC_SC_EEENS5_IJNSA_ILi0EEEST_ST_EEEEENS5_IJNS4_10UnderscoreESW_SW_EEEEENS4_28SM100_TMA_2SM_LOAD_MULTICASTENS4_14ComposedLayoutINS4_7SwizzleILi2ELi4ELi3EEENS4_18smem_ptr_flag_bitsILi8EEENSR_INS5_IJNSA_ILi8EEESG_EEENS5_IJSG_SC_EEEEEEEvNS4_8identityENS4_18SM100_TMA_2SM_LOADES19_vS1A_EENS_8epilogue10collective18CollectiveEpilogueINS1D_23Sm100TmaWarpSpecializedILi2ELi2ELi32ELb0ELb0EEEJNS5_IJSG_SF_SG_EEENS5_IJNSR_ISG_SC_EENSR_INS5_IJNSA_ILi32EEESB_EEENS5_IJSC_SG_EEEEEEEEaSI_aSI_NS1D_6fusion15FusionCallbacksIS1H_NS1P_17LinearCombinationIaiaiLNS_15FloatRoundStyleE2EEES1I_S1O_JEEENS4_5SM1004TMEM4LOAD26SM100_TMEM_LOAD_32dp32b32xENS4_13SM90_TMA_LOADENS10_INS11_ILi1ELi4ELi3EEES14_NSR_INS5_IJS15_S1K_EEENS5_IJS1K_SC_EEEEEEENS4_39AutoVectorizingCopyWithAssumedAlignmentILi128EEENS4_14SM90_TMA_STOREES24_S26_S26_EEEvvEEEEvNT_6ParamsE --------------------------
	.section	.nv.constant0._ZN7cutlass13device_kernelINS_4gemm6kernel13GemmUniversalIN4cute5tupleIJiiiiEEENS1_10collective13CollectiveMmaINS1_35MainloopSm100TmaUmmaWarpSpecializedILi3ELi2ELi4ENS5_IJNS4_1CILi2EEESB_NSA_ILi1EEEEEEEENS5_IJNSA_ILi128EEESF_NSA_ILi64EEEEEEaNS5_IJlSC_lEEEaSI_NS4_8TiledMMAINS4_8MMA_AtomIJNS4_21SM100_MMA_S8_2x1SM_SSIaaiLi128ELi128ELNS4_4UMMA5MajorE0ELSN_0ELNSM_8SaturateE0EEEEEENS4_6LayoutINS5_IJSC_SC_SC_EEENS5_IJNSA_ILi0EEEST_ST_EEEEENS5_IJNS4_10UnderscoreESW_SW_EEEEENS4_28SM100_TMA_2SM_LOAD_MULTICASTENS4_14ComposedLayoutINS4_7SwizzleILi2ELi4ELi3EEENS4_18smem_ptr_flag_bitsILi8EEENSR_INS5_IJNSA_ILi8EEESG_EEENS5_IJSG_SC_EEEEEEEvNS4_8identityENS4_18SM100_TMA_2SM_LOADES19_vS1A_EENS_8epilogue10collective18CollectiveEpilogueINS1D_23Sm100TmaWarpSpecializedILi2ELi2ELi32ELb0ELb0EEEJNS5_IJSG_SF_SG_EEENS5_IJNSR_ISG_SC_EENSR_INS5_IJNSA_ILi32EEESB_EEENS5_IJSC_SG_EEEEEEEEaSI_aSI_NS1D_6fusion15FusionCallbacksIS1H_NS1P_17LinearCombinationIaiaiLNS_15FloatRoundStyleE2EEES1I_S1O_JEEENS4_5SM1004TMEM4LOAD26SM100_TMEM_LOAD_32dp32b32xENS4_13SM90_TMA_LOADENS10_INS11_ILi1ELi4ELi3EEES14_NSR_INS5_IJS15_S1K_EEENS5_IJS1K_SC_EEEEEEENS4_39AutoVectorizingCopyWithAssumedAlignmentILi128EEENS4_14SM90_TMA_STOREES24_S26_S26_EEEvvEEEEvNT_6ParamsE,"a",@progbits
	.sectionflags	@""
	.align	4
.nv.constant0._ZN7cutlass13device_kernelINS_4gemm6kernel13GemmUniversalIN4cute5tupleIJiiiiEEENS1_10collective13CollectiveMmaINS1_35MainloopSm100TmaUmmaWarpSpecializedILi3ELi2ELi4ENS5_IJNS4_1CILi2EEESB_NSA_ILi1EEEEEEEENS5_IJNSA_ILi128EEESF_NSA_ILi64EEEEEEaNS5_IJlSC_lEEEaSI_NS4_8TiledMMAINS4_8MMA_AtomIJNS4_21SM100_MMA_S8_2x1SM_SSIaaiLi128ELi128ELNS4_4UMMA5MajorE0ELSN_0ELNSM_8SaturateE0EEEEEENS4_6LayoutINS5_IJSC_SC_SC_EEENS5_IJNSA_ILi0EEEST_ST_EEEEENS5_IJNS4_10UnderscoreESW_SW_EEEEENS4_28SM100_TMA_2SM_LOAD_MULTICASTENS4_14ComposedLayoutINS4_7SwizzleILi2ELi4ELi3EEENS4_18smem_ptr_flag_bitsILi8EEENSR_INS5_IJNSA_ILi8EEESG_EEENS5_IJSG_SC_EEEEEEEvNS4_8identityENS4_18SM100_TMA_2SM_LOADES19_vS1A_EENS_8epilogue10collective18CollectiveEpilogueINS1D_23Sm100TmaWarpSpecializedILi2ELi2ELi32ELb0ELb0EEEJNS5_IJSG_SF_SG_EEENS5_IJNSR_ISG_SC_EENSR_INS5_IJNSA_ILi32EEESB_EEENS5_IJSC_SG_EEEEEEEEaSI_aSI_NS1D_6fusion15FusionCallbacksIS1H_NS1P_17LinearCombinationIaiaiLNS_15FloatRoundStyleE2EEES1I_S1O_JEEENS4_5SM1004TMEM4LOAD26SM100_TMEM_LOAD_32dp32b32xENS4_13SM90_TMA_LOADENS10_INS11_ILi1ELi4ELi3EEES14_NSR_INS5_IJS15_S1K_EEENS5_IJS1K_SC_EEEEEEENS4_39AutoVectorizingCopyWithAssumedAlignmentILi128EEENS4_14SM90_TMA_STOREES24_S26_S26_EEEvvEEEEvNT_6ParamsE:
	.zero		2944


//--------------------- SYMBOLS --------------------------

	.type		.nv.reservedSmem.offset0,@object
	.size		.nv.reservedSmem.offset0,0x4
	.type		.nv.reservedSmem.cap,@object
	.size		.nv.reservedSmem.cap,0x4
	.type		__assertfail,@function
